// auto-generated by cutlass_sweep.gemm — config: {"arch": "sm_90", "cluster_m": 1, "cluster_n": 2, "dtype": "e5m2", "stages": 0, "tile_k": 32, "tile_m": 64, "tile_n": 128}
#include "cutlass/cutlass.h"
#include "cutlass/gemm/collective/collective_builder.hpp"
#include "cutlass/gemm/device/gemm_universal_adapter.h"
#include "cutlass/gemm/kernel/gemm_universal.hpp"
#include "cutlass/epilogue/collective/collective_builder.hpp"

using ElemA = cutlass::float_e5m2_t;
using ElemB = cutlass::float_e5m2_t;
using ElemCD = cutlass::float_e5m2_t;
using Acc  = float;
using TileShape    = cute::Shape<cute::_64, cute::_128, cute::_32>;
using ClusterShape = cute::Shape<cute::_1, cute::_2, cute::_1>;

using CollectiveEpilogue = typename cutlass::epilogue::collective::CollectiveBuilder<
    cutlass::arch::Sm90, cutlass::arch::OpClassTensorOp,
    TileShape, ClusterShape,
    cutlass::epilogue::collective::EpilogueTileAuto,
    Acc, Acc,
    ElemCD, cutlass::layout::RowMajor, 128 / cutlass::sizeof_bits<ElemCD>::value,
    ElemCD, cutlass::layout::RowMajor, 128 / cutlass::sizeof_bits<ElemCD>::value,
    cutlass::epilogue::collective::EpilogueScheduleAuto
  >::CollectiveOp;

using CollectiveMainloop = typename cutlass::gemm::collective::CollectiveBuilder<
    cutlass::arch::Sm90, cutlass::arch::OpClassTensorOp,
    ElemA, cutlass::layout::RowMajor, 128 / cutlass::sizeof_bits<ElemA>::value,
    ElemB, cutlass::layout::ColumnMajor, 128 / cutlass::sizeof_bits<ElemB>::value,
    Acc,
    TileShape, ClusterShape,
    cutlass::gemm::collective::StageCountAutoCarveout<static_cast<int>(sizeof(typename CollectiveEpilogue::SharedStorage))>,
    cutlass::gemm::collective::KernelScheduleAuto
  >::CollectiveOp;

using GemmKernel = cutlass::gemm::kernel::GemmUniversal<
    cute::Shape<int,int,int,int>,
    CollectiveMainloop,
    CollectiveEpilogue
>;
using Gemm = cutlass::gemm::device::GemmUniversalAdapter<GemmKernel>;

// Force the device kernel symbol into the cubin without needing a host main.
auto* _anchor = &cutlass::device_kernel<GemmKernel>;


// ===== COMPILED SASS (sm_90a) =====

	.target	sm_90a

	.elftype	@"ET_EXEC"


//--------------------- .note.nv.tkinfo           --------------------------
	.section	.note.nv.tkinfo,"",@"SHT_NOTE"
	.sectionflags	@"SHF_NOTE_NV_TKINFO"
	.tkinfo
        /*0018*/ 	.word	0x00000002
        /*0030*/ 	.string	""
        /*0030*/ 	.string	"ptxas"
        /*0030*/ 	.string	"Cuda compilation tools, release 13.0, V13.0.88"
        /*0030*/ 	.string	"Build cuda_13.0.r13.0/compiler.36424714_0"
        /*0030*/ 	.string	"-arch sm_90a -m 64 "



//--------------------- .note.nv.cuinfo           --------------------------
	.section	.note.nv.cuinfo,"",@"SHT_NOTE"
	.sectionflags	@"SHF_NOTE_NV_CUINFO"
        /*0018*/ 	.short	0x0002
        /*001a*/ 	.short	0x005a
        /*001c*/ 	.short	0x0082
	.zero		2


//--------------------- .nv.info                  --------------------------
	.section	.nv.info,"",@"SHT_CUDA_INFO"
	.align	4


	//----- nvinfo : EIATTR_REGCOUNT
	.align		4
        /*0000*/ 	.byte	0x04, 0x2f
        /*0002*/ 	.short	(.L_12 - .L_11)
	.align		4
.L_11:
        /*0004*/ 	.word	index@(_ZN7cutlass13device_kernelINS_4gemm6kernel13GemmUniversalIN4cute5tupleIJiiiiEEENS1_10collective13CollectiveMmaINS1_37MainloopSm90TmaGmmaWarpSpecializedFP8ILi37ENS5_IJNS4_1CILi1EEENSA_ILi2EEESB_EEENS1_32KernelTmaWarpSpecializedPingpongEEENS5_IJNSA_ILi64EEENSA_ILi128EEENSA_ILi32EEEEEENS_12float_e5m2_tENS5_IJlSB_lEEESK_SL_NS4_8TiledMMAINS4_8MMA_AtomIJNS4_4SM904GMMA31MMA_64x128x32_F32E5M2E5M2_SS_TNILNSP_7ScaleInE1ELSR_1EEEEEENS4_6LayoutINS5_IJSB_SB_SB_EEENS5_IJNSA_ILi0EEESW_SW_EEEEENS5_IJNS4_10UnderscoreESZ_SZ_EEEEENS4_23SM90_TMA_LOAD_MULTICASTENS4_14ComposedLayoutINS4_7SwizzleILi1ELi4ELi3EEENS4_18smem_ptr_flag_bitsILi8EEENSU_INS5_IJNSA_ILi8EEESI_EEENS5_IJSI_SB_EEEEEEEvNS4_8identityENS4_13SM90_TMA_LOADES1C_vS1D_EENS_8epilogue10collective6detail29Sm90TmaWarpSpecializedAdapterINS1H_15DefaultEpilogueISK_SL_SL_NS1G_6thread17LinearCombinationISK_Li1EffLNS1L_9ScaleType4KindE0ELNS_15FloatRoundStyleE2ESK_EENS1_15EpilogueDefaultEEEEEvvEEEEvNT_6ParamsE)
        /*0008*/ 	.word	0x000000a8


	//----- nvinfo : EIATTR_FRAME_SIZE
	.align		4
.L_12:
        /*000c*/ 	.byte	0x04, 0x11
        /*000e*/ 	.short	(.L_14 - .L_13)
	.align		4
.L_13:
        /*0010*/ 	.word	index@(_ZN7cutlass13device_kernelINS_4gemm6kernel13GemmUniversalIN4cute5tupleIJiiiiEEENS1_10collective13CollectiveMmaINS1_37MainloopSm90TmaGmmaWarpSpecializedFP8ILi37ENS5_IJNS4_1CILi1EEENSA_ILi2EEESB_EEENS1_32KernelTmaWarpSpecializedPingpongEEENS5_IJNSA_ILi64EEENSA_ILi128EEENSA_ILi32EEEEEENS_12float_e5m2_tENS5_IJlSB_lEEESK_SL_NS4_8TiledMMAINS4_8MMA_AtomIJNS4_4SM904GMMA31MMA_64x128x32_F32E5M2E5M2_SS_TNILNSP_7ScaleInE1ELSR_1EEEEEENS4_6LayoutINS5_IJSB_SB_SB_EEENS5_IJNSA_ILi0EEESW_SW_EEEEENS5_IJNS4_10UnderscoreESZ_SZ_EEEEENS4_23SM90_TMA_LOAD_MULTICASTENS4_14ComposedLayoutINS4_7SwizzleILi1ELi4ELi3EEENS4_18smem_ptr_flag_bitsILi8EEENSU_INS5_IJNSA_ILi8EEESI_EEENS5_IJSI_SB_EEEEEEEvNS4_8identityENS4_13SM90_TMA_LOADES1C_vS1D_EENS_8epilogue10collective6detail29Sm90TmaWarpSpecializedAdapterINS1H_15DefaultEpilogueISK_SL_SL_NS1G_6thread17LinearCombinationISK_Li1EffLNS1L_9ScaleType4KindE0ELNS_15FloatRoundStyleE2ESK_EENS1_15EpilogueDefaultEEEEEvvEEEEvNT_6ParamsE)
        /*0014*/ 	.word	0x00000000


	//----- nvinfo : EIATTR_MIN_STACK_SIZE
	.align		4
.L_14:
        /*0018*/ 	.byte	0x04, 0x12
        /*001a*/ 	.short	(.L_16 - .L_15)
	.align		4
.L_15:
        /*001c*/ 	.word	index@(_ZN7cutlass13device_kernelINS_4gemm6kernel13GemmUniversalIN4cute5tupleIJiiiiEEENS1_10collective13CollectiveMmaINS1_37MainloopSm90TmaGmmaWarpSpecializedFP8ILi37ENS5_IJNS4_1CILi1EEENSA_ILi2EEESB_EEENS1_32KernelTmaWarpSpecializedPingpongEEENS5_IJNSA_ILi64EEENSA_ILi128EEENSA_ILi32EEEEEENS_12float_e5m2_tENS5_IJlSB_lEEESK_SL_NS4_8TiledMMAINS4_8MMA_AtomIJNS4_4SM904GMMA31MMA_64x128x32_F32E5M2E5M2_SS_TNILNSP_7ScaleInE1ELSR_1EEEEEENS4_6LayoutINS5_IJSB_SB_SB_EEENS5_IJNSA_ILi0EEESW_SW_EEEEENS5_IJNS4_10UnderscoreESZ_SZ_EEEEENS4_23SM90_TMA_LOAD_MULTICASTENS4_14ComposedLayoutINS4_7SwizzleILi1ELi4ELi3EEENS4_18smem_ptr_flag_bitsILi8EEENSU_INS5_IJNSA_ILi8EEESI_EEENS5_IJSI_SB_EEEEEEEvNS4_8identityENS4_13SM90_TMA_LOADES1C_vS1D_EENS_8epilogue10collective6detail29Sm90TmaWarpSpecializedAdapterINS1H_15DefaultEpilogueISK_SL_SL_NS1G_6thread17LinearCombinationISK_Li1EffLNS1L_9ScaleType4KindE0ELNS_15FloatRoundStyleE2ESK_EENS1_15EpilogueDefaultEEEEEvvEEEEvNT_6ParamsE)
        /*0020*/ 	.word	0x00000000
.L_16:


//--------------------- .nv.compat                --------------------------
	.section	.nv.compat,"",@"SHT_CUDA_COMPAT_INFO"
	.align	4
        /*0000*/ 	.byte	0x02, 0x09, 0x01, 0x00, 0x02, 0x02, 0x04, 0x00, 0x02, 0x05, 0x05, 0x00, 0x03, 0x07, 0x01, 0x01
        /*0010*/ 	.byte	0x02, 0x03, 0x01, 0x00, 0x02, 0x06, 0x01, 0x00, 0x04, 0x0b, 0x08, 0x00, 0x00, 0x00, 0x00, 0x00
        /*0020*/ 	.byte	0x00, 0x00, 0x00, 0x00


//--------------------- .nv.info._ZN7cutlass13device_kernelINS_4gemm6kernel13GemmUniversalIN4cute5tupleIJiiiiEEENS1_10collective13CollectiveMmaINS1_37MainloopSm90TmaGmmaWarpSpecializedFP8ILi37ENS5_IJNS4_1CILi1EEENSA_ILi2EEESB_EEENS1_32KernelTmaWarpSpecializedPingpongEEENS5_IJNSA_ILi64EEENSA_ILi128EEENSA_ILi32EEEEEENS_12float_e5m2_tENS5_IJlSB_lEEESK_SL_NS4_8TiledMMAINS4_8MMA_AtomIJNS4_4SM904GMMA31MMA_64x128x32_F32E5M2E5M2_SS_TNILNSP_7ScaleInE1ELSR_1EEEEEENS4_6LayoutINS5_IJSB_SB_SB_EEENS5_IJNSA_ILi0EEESW_SW_EEEEENS5_IJNS4_10UnderscoreESZ_SZ_EEEEENS4_23SM90_TMA_LOAD_MULTICASTENS4_14ComposedLayoutINS4_7SwizzleILi1ELi4ELi3EEENS4_18smem_ptr_flag_bitsILi8EEENSU_INS5_IJNSA_ILi8EEESI_EEENS5_IJSI_SB_EEEEEEEvNS4_8identityENS4_13SM90_TMA_LOADES1C_vS1D_EENS_8epilogue10collective6detail29Sm90TmaWarpSpecializedAdapterINS1H_15DefaultEpilogueISK_SL_SL_NS1G_6thread17LinearCombinationISK_Li1EffLNS1L_9ScaleType4KindE0ELNS_15FloatRoundStyleE2ESK_EENS1_15EpilogueDefaultEEEEEvvEEEEvNT_6ParamsE --------------------------
	.section	.nv.info._ZN7cutlass13device_kernelINS_4gemm6kernel13GemmUniversalIN4cute5tupleIJiiiiEEENS1_10collective13CollectiveMmaINS1_37MainloopSm90TmaGmmaWarpSpecializedFP8ILi37ENS5_IJNS4_1CILi1EEENSA_ILi2EEESB_EEENS1_32KernelTmaWarpSpecializedPingpongEEENS5_IJNSA_ILi64EEENSA_ILi128EEENSA_ILi32EEEEEENS_12float_e5m2_tENS5_IJlSB_lEEESK_SL_NS4_8TiledMMAINS4_8MMA_AtomIJNS4_4SM904GMMA31MMA_64x128x32_F32E5M2E5M2_SS_TNILNSP_7ScaleInE1ELSR_1EEEEEENS4_6LayoutINS5_IJSB_SB_SB_EEENS5_IJNSA_ILi0EEESW_SW_EEEEENS5_IJNS4_10UnderscoreESZ_SZ_EEEEENS4_23SM90_TMA_LOAD_MULTICASTENS4_14ComposedLayoutINS4_7SwizzleILi1ELi4ELi3EEENS4_18smem_ptr_flag_bitsILi8EEENSU_INS5_IJNSA_ILi8EEESI_EEENS5_IJSI_SB_EEEEEEEvNS4_8identityENS4_13SM90_TMA_LOADES1C_vS1D_EENS_8epilogue10collective6detail29Sm90TmaWarpSpecializedAdapterINS1H_15DefaultEpilogueISK_SL_SL_NS1G_6thread17LinearCombinationISK_Li1EffLNS1L_9ScaleType4KindE0ELNS_15FloatRoundStyleE2ESK_EENS1_15EpilogueDefaultEEEEEvvEEEEvNT_6ParamsE,"",@"SHT_CUDA_INFO"
	.sectionflags	@""
	.align	4


	//----- nvinfo : EIATTR_CUDA_API_VERSION
	.align		4
        /*0000*/ 	.byte	0x04, 0x37
        /*0002*/ 	.short	(.L_18 - .L_17)
.L_17:
        /*0004*/ 	.word	0x00000082


	//----- nvinfo : EIATTR_KPARAM_INFO
	.align		4
.L_18:
        /*0008*/ 	.byte	0x04, 0x17
        /*000a*/ 	.short	(.L_20 - .L_19)
.L_19:
        /*000c*/ 	.word	0x00000000
        /*0010*/ 	.short	0x0000
        /*0012*/ 	.short	0x0070
        /*0014*/ 	.byte	0x00, 0xf0, 0x01, 0x10


	//----- nvinfo : EIATTR_SPARSE_MMA_MASK
	.align		4
.L_20:
        /*0018*/ 	.byte	0x03, 0x50
        /*001a*/ 	.short	0x0000


	//----- nvinfo : EIATTR_MAXREG_COUNT
	.align		4
        /*001c*/ 	.byte	0x03, 0x1b
        /*001e*/ 	.short	0x00a8


	//----- nvinfo : EIATTR_NUM_BARRIERS
	.align		4
        /*0020*/ 	.byte	0x02, 0x4c
        /*0022*/ 	.byte	0x01
	.zero		1


	//----- nvinfo : EIATTR_MERCURY_ISA_VERSION
	.align		4
        /*0024*/ 	.byte	0x03, 0x5f
        /*0026*/ 	.short	0x0101


	//----- nvinfo : EIATTR_INT_WARP_WIDE_INSTR_OFFSETS
	.align		4
        /*0028*/ 	.byte	0x04, 0x31
        /*002a*/ 	.short	(.L_22 - .L_21)


	//   ....[0]....
.L_21:
        /*002c*/ 	.word	0x00000920


	//   ....[1]....
        /*0030*/ 	.word	0x00000960


	//   ....[2]....
        /*0034*/ 	.word	0x00000a90


	//   ....[3]....
        /*0038*/ 	.word	0x00000ac0


	//   ....[4]....
        /*003c*/ 	.word	0x00000ad0


	//   ....[5]....
        /*0040*/ 	.word	0x00000ae0


	//   ....[6]....
        /*0044*/ 	.word	0x00000b60


	//   ....[7]....
        /*0048*/ 	.word	0x00000bb0


	//----- nvinfo : EIATTR_COOP_GROUP_MASK_REGIDS
	.align		4
.L_22:
        /*004c*/ 	.byte	0x04, 0x29
        /*004e*/ 	.short	(.L_24 - .L_23)


	//   ....[0]....
.L_23:
        /*0050*/ 	.word	0xffffffff


	//   ....[1]....
        /*0054*/ 	.word	0xffffffff


	//   ....[2]....
        /*0058*/ 	.word	0xffffffff


	//   ....[3]....
        /*005c*/ 	.word	0xffffffff


	//   ....[4]....
        /*0060*/ 	.word	0xffffffff


	//   ....[5]....
        /*0064*/ 	.word	0xffffffff


	//   ....[6]....
        /*0068*/ 	.word	0xffffffff


	//----- nvinfo : EIATTR_COOP_GROUP_INSTR_OFFSETS
	.align		4
.L_24:
        /*006c*/ 	.byte	0x04, 0x28
        /*006e*/ 	.short	(.L_26 - .L_25)


	//   ....[0]....
.L_25:
        /*0070*/ 	.word	0x00000060


	//   ....[1]....
        /*0074*/ 	.word	0x00000070


	//   ....[2]....
        /*0078*/ 	.word	0x00000130


	//   ....[3]....
        /*007c*/ 	.word	0x00000720


	//   ....[4]....
        /*0080*/ 	.word	0x00000760


	//   ....[5]....
        /*0084*/ 	.word	0x000007e0


	//   ....[6]....
        /*0088*/ 	.word	0x00000d20


	//----- nvinfo : EIATTR_REG_RECONFIG
	.align		4
.L_26:
        /*008c*/ 	.byte	0x01, 0x54
	.zero		2


	//----- nvinfo : EIATTR_MBARRIER_INSTR_OFFSETS
	.align		4
        /*0090*/ 	.byte	0x04, 0x39
        /*0092*/ 	.short	(.L_28 - .L_27)


	//   ....[0]....
.L_27:
        /*0094*/ 	.word	0x00000260
        /*0098*/ 	.word	0x000000ff
        /*009c*/ 	.word	0x00000000
        /*00a0*/ 	.short	0x0100
        /*00a2*/ 	.byte	0x08
	.zero		1


	//   ....[1]....
        /*00a4*/ 	.word	0x00000270
        /*00a8*/ 	.word	0x000000ff
        /*00ac*/ 	.word	0x00000128
        /*00b0*/ 	.short	0x0100
        /*00b2*/ 	.byte	0x08
	.zero		1


	//   ....[2]....
        /*00b4*/ 	.word	0x00000280
        /*00b8*/ 	.word	0x000000ff
        /*00bc*/ 	.word	0x00000008
        /*00c0*/ 	.short	0x0100
        /*00c2*/ 	.byte	0x08
	.zero		1


	//   ....[3]....
        /*00c4*/ 	.word	0x00000290
        /*00c8*/ 	.word	0x000000ff
        /*00cc*/ 	.word	0x00000130
        /*00d0*/ 	.short	0x0100
        /*00d2*/ 	.byte	0x08
	.zero		1


	//   ....[4]....
        /*00d4*/ 	.word	0x000002a0
        /*00d8*/ 	.word	0x000000ff
        /*00dc*/ 	.word	0x00000010
        /*00e0*/ 	.short	0x0100
        /*00e2*/ 	.byte	0x08
	.zero		1


	//   ....[5]....
        /*00e4*/ 	.word	0x000002b0
        /*00e8*/ 	.word	0x000000ff
        /*00ec*/ 	.word	0x00000138
        /*00f0*/ 	.short	0x0100
        /*00f2*/ 	.byte	0x08
	.zero		1


	//   ....[6]....
        /*00f4*/ 	.word	0x000002c0
        /*00f8*/ 	.word	0x000000ff
        /*00fc*/ 	.word	0x00000018
        /*0100*/ 	.short	0x0100
        /*0102*/ 	.byte	0x08
	.zero		1


	//   ....[7]....
        /*0104*/ 	.word	0x000002d0
        /*0108*/ 	.word	0x000000ff
        /*010c*/ 	.word	0x00000140
        /*0110*/ 	.short	0x0100
        /*0112*/ 	.byte	0x08
	.zero		1


	//   ....[8]....
        /*0114*/ 	.word	0x000002e0
        /*0118*/ 	.word	0x000000ff
        /*011c*/ 	.word	0x00000020
        /*0120*/ 	.short	0x0100
        /*0122*/ 	.byte	0x08
	.zero		1


	//   ....[9]....
        /*0124*/ 	.word	0x000002f0
        /*0128*/ 	.word	0x000000ff
        /*012c*/ 	.word	0x00000148
        /*0130*/ 	.short	0x0100
        /*0132*/ 	.byte	0x08
	.zero		1


	//   ....[10]....
        /*0134*/ 	.word	0x00000300
        /*0138*/ 	.word	0x000000ff
        /*013c*/ 	.word	0x00000028
        /*0140*/ 	.short	0x0100
        /*0142*/ 	.byte	0x08
	.zero		1


	//   ....[11]....
        /*0144*/ 	.word	0x00000310
        /*0148*/ 	.word	0x000000ff
        /*014c*/ 	.word	0x00000150
        /*0150*/ 	.short	0x0100
        /*0152*/ 	.byte	0x08
	.zero		1


	//   ....[12]....
        /*0154*/ 	.word	0x00000320
        /*0158*/ 	.word	0x000000ff
        /*015c*/ 	.word	0x00000030
        /*0160*/ 	.short	0x0100
        /*0162*/ 	.byte	0x08
	.zero		1


	//   ....[13]....
        /*0164*/ 	.word	0x00000330
        /*0168*/ 	.word	0x000000ff
        /*016c*/ 	.word	0x00000158
        /*0170*/ 	.short	0x0100
        /*0172*/ 	.byte	0x08
	.zero		1


	//   ....[14]....
        /*0174*/ 	.word	0x00000340
        /*0178*/ 	.word	0x000000ff
        /*017c*/ 	.word	0x00000038
        /*0180*/ 	.short	0x0100
        /*0182*/ 	.byte	0x08
	.zero		1


	//   ....[15]....
        /*0184*/ 	.word	0x00000350
        /*0188*/ 	.word	0x000000ff
        /*018c*/ 	.word	0x00000160
        /*0190*/ 	.short	0x0100
        /*0192*/ 	.byte	0x08
	.zero		1


	//   ....[16]....
        /*0194*/ 	.word	0x00000360
        /*0198*/ 	.word	0x000000ff
        /*019c*/ 	.word	0x00000040
        /*01a0*/ 	.short	0x0100
        /*01a2*/ 	.byte	0x08
	.zero		1


	//   ....[17]....
        /*01a4*/ 	.word	0x00000370
        /*01a8*/ 	.word	0x000000ff
        /*01ac*/ 	.word	0x00000168
        /*01b0*/ 	.short	0x0100
        /*01b2*/ 	.byte	0x08
	.zero		1


	//   ....[18]....
        /*01b4*/ 	.word	0x00000380
        /*01b8*/ 	.word	0x000000ff
        /*01bc*/ 	.word	0x00000048
        /*01c0*/ 	.short	0x0100
        /*01c2*/ 	.byte	0x08
	.zero		1


	//   ....[19]....
        /*01c4*/ 	.word	0x00000390
        /*01c8*/ 	.word	0x000000ff
        /*01cc*/ 	.word	0x00000170
        /*01d0*/ 	.short	0x0100
        /*01d2*/ 	.byte	0x08
	.zero		1


	//   ....[20]....
        /*01d4*/ 	.word	0x000003a0
        /*01d8*/ 	.word	0x000000ff
        /*01dc*/ 	.word	0x00000050
        /*01e0*/ 	.short	0x0100
        /*01e2*/ 	.byte	0x08
	.zero		1


	//   ....[21]....
        /*01e4*/ 	.word	0x000003b0
        /*01e8*/ 	.word	0x000000ff
        /*01ec*/ 	.word	0x00000178
        /*01f0*/ 	.short	0x0100
        /*01f2*/ 	.byte	0x08
	.zero		1


	//   ....[22]....
        /*01f4*/ 	.word	0x000003c0
        /*01f8*/ 	.word	0x000000ff
        /*01fc*/ 	.word	0x00000058
        /*0200*/ 	.short	0x0100
        /*0202*/ 	.byte	0x08
	.zero		1


	//   ....[23]....
        /*0204*/ 	.word	0x000003d0
        /*0208*/ 	.word	0x000000ff
        /*020c*/ 	.word	0x00000180
        /*0210*/ 	.short	0x0100
        /*0212*/ 	.byte	0x08
	.zero		1


	//   ....[24]....
        /*0214*/ 	.word	0x000003e0
        /*0218*/ 	.word	0x000000ff
        /*021c*/ 	.word	0x00000060
        /*0220*/ 	.short	0x0100
        /*0222*/ 	.byte	0x08
	.zero		1


	//   ....[25]....
        /*0224*/ 	.word	0x000003f0
        /*0228*/ 	.word	0x000000ff
        /*022c*/ 	.word	0x00000188
        /*0230*/ 	.short	0x0100
        /*0232*/ 	.byte	0x08
	.zero		1


	//   ....[26]....
        /*0234*/ 	.word	0x00000400
        /*0238*/ 	.word	0x000000ff
        /*023c*/ 	.word	0x00000068
        /*0240*/ 	.short	0x0100
        /*0242*/ 	.byte	0x08
	.zero		1


	//   ....[27]....
        /*0244*/ 	.word	0x00000410
        /*0248*/ 	.word	0x000000ff
        /*024c*/ 	.word	0x00000190
        /*0250*/ 	.short	0x0100
        /*0252*/ 	.byte	0x08
	.zero		1


	//   ....[28]....
        /*0254*/ 	.word	0x00000420
        /*0258*/ 	.word	0x000000ff
        /*025c*/ 	.word	0x00000070
        /*0260*/ 	.short	0x0100
        /*0262*/ 	.byte	0x08
	.zero		1


	//   ....[29]....
        /*0264*/ 	.word	0x00000430
        /*0268*/ 	.word	0x000000ff
        /*026c*/ 	.word	0x00000198
        /*0270*/ 	.short	0x0100
        /*0272*/ 	.byte	0x08
	.zero		1


	//   ....[30]....
        /*0274*/ 	.word	0x00000440
        /*0278*/ 	.word	0x000000ff
        /*027c*/ 	.word	0x00000078
        /*0280*/ 	.short	0x0100
        /*0282*/ 	.byte	0x08
	.zero		1


	//   ....[31]....
        /*0284*/ 	.word	0x00000450
        /*0288*/ 	.word	0x000000ff
        /*028c*/ 	.word	0x000001a0
        /*0290*/ 	.short	0x0100
        /*0292*/ 	.byte	0x08
	.zero		1


	//   ....[32]....
        /*0294*/ 	.word	0x00000460
        /*0298*/ 	.word	0x000000ff
        /*029c*/ 	.word	0x00000080
        /*02a0*/ 	.short	0x0100
        /*02a2*/ 	.byte	0x08
	.zero		1


	//   ....[33]....
        /*02a4*/ 	.word	0x00000470
        /*02a8*/ 	.word	0x000000ff
        /*02ac*/ 	.word	0x000001a8
        /*02b0*/ 	.short	0x0100
        /*02b2*/ 	.byte	0x08
	.zero		1


	//   ....[34]....
        /*02b4*/ 	.word	0x00000480
        /*02b8*/ 	.word	0x000000ff
        /*02bc*/ 	.word	0x00000088
        /*02c0*/ 	.short	0x0100
        /*02c2*/ 	.byte	0x08
	.zero		1


	//   ....[35]....
        /*02c4*/ 	.word	0x00000490
        /*02c8*/ 	.word	0x000000ff
        /*02cc*/ 	.word	0x000001b0
        /*02d0*/ 	.short	0x0100
        /*02d2*/ 	.byte	0x08
	.zero		1


	//   ....[36]....
        /*02d4*/ 	.word	0x000004a0
        /*02d8*/ 	.word	0x000000ff
        /*02dc*/ 	.word	0x00000090
        /*02e0*/ 	.short	0x0100
        /*02e2*/ 	.byte	0x08
	.zero		1


	//   ....[37]....
        /*02e4*/ 	.word	0x000004b0
        /*02e8*/ 	.word	0x000000ff
        /*02ec*/ 	.word	0x000001b8
        /*02f0*/ 	.short	0x0100
        /*02f2*/ 	.byte	0x08
	.zero		1


	//   ....[38]....
        /*02f4*/ 	.word	0x000004c0
        /*02f8*/ 	.word	0x000000ff
        /*02fc*/ 	.word	0x00000098
        /*0300*/ 	.short	0x0100
        /*0302*/ 	.byte	0x08
	.zero		1


	//   ....[39]....
        /*0304*/ 	.word	0x000004d0
        /*0308*/ 	.word	0x000000ff
        /*030c*/ 	.word	0x000001c0
        /*0310*/ 	.short	0x0100
        /*0312*/ 	.byte	0x08
	.zero		1


	//   ....[40]....
        /*0314*/ 	.word	0x000004e0
        /*0318*/ 	.word	0x000000ff
        /*031c*/ 	.word	0x000000a0
        /*0320*/ 	.short	0x0100
        /*0322*/ 	.byte	0x08
	.zero		1


	//   ....[41]....
        /*0324*/ 	.word	0x000004f0
        /*0328*/ 	.word	0x000000ff
        /*032c*/ 	.word	0x000001c8
        /*0330*/ 	.short	0x0100
        /*0332*/ 	.byte	0x08
	.zero		1


	//   ....[42]....
        /*0334*/ 	.word	0x00000500
        /*0338*/ 	.word	0x000000ff
        /*033c*/ 	.word	0x000000a8
        /*0340*/ 	.short	0x0100
        /*0342*/ 	.byte	0x08
	.zero		1


	//   ....[43]....
        /*0344*/ 	.word	0x00000510
        /*0348*/ 	.word	0x000000ff
        /*034c*/ 	.word	0x000001d0
        /*0350*/ 	.short	0x0100
        /*0352*/ 	.byte	0x08
	.zero		1


	//   ....[44]....
        /*0354*/ 	.word	0x00000520
        /*0358*/ 	.word	0x000000ff
        /*035c*/ 	.word	0x000000b0
        /*0360*/ 	.short	0x0100
        /*0362*/ 	.byte	0x08
	.zero		1


	//   ....[45]....
        /*0364*/ 	.word	0x00000530
        /*0368*/ 	.word	0x000000ff
        /*036c*/ 	.word	0x000001d8
        /*0370*/ 	.short	0x0100
        /*0372*/ 	.byte	0x08
	.zero		1


	//   ....[46]....
        /*0374*/ 	.word	0x00000540
        /*0378*/ 	.word	0x000000ff
        /*037c*/ 	.word	0x000000b8
        /*0380*/ 	.short	0x0100
        /*0382*/ 	.byte	0x08
	.zero		1


	//   ....[47]....
        /*0384*/ 	.word	0x00000550
        /*0388*/ 	.word	0x000000ff
        /*038c*/ 	.word	0x000001e0
        /*0390*/ 	.short	0x0100
        /*0392*/ 	.byte	0x08
	.zero		1


	//   ....[48]....
        /*0394*/ 	.word	0x00000560
        /*0398*/ 	.word	0x000000ff
        /*039c*/ 	.word	0x000000c0
        /*03a0*/ 	.short	0x0100
        /*03a2*/ 	.byte	0x08
	.zero		1


	//   ....[49]....
        /*03a4*/ 	.word	0x00000570
        /*03a8*/ 	.word	0x000000ff
        /*03ac*/ 	.word	0x000001e8
        /*03b0*/ 	.short	0x0100
        /*03b2*/ 	.byte	0x08
	.zero		1


	//   ....[50]....
        /*03b4*/ 	.word	0x00000580
        /*03b8*/ 	.word	0x000000ff
        /*03bc*/ 	.word	0x000000c8
        /*03c0*/ 	.short	0x0100
        /*03c2*/ 	.byte	0x08
	.zero		1


	//   ....[51]....
        /*03c4*/ 	.word	0x00000590
        /*03c8*/ 	.word	0x000000ff
        /*03cc*/ 	.word	0x000001f0
        /*03d0*/ 	.short	0x0100
        /*03d2*/ 	.byte	0x08
	.zero		1


	//   ....[52]....
        /*03d4*/ 	.word	0x000005a0
        /*03d8*/ 	.word	0x000000ff
        /*03dc*/ 	.word	0x000000d0
        /*03e0*/ 	.short	0x0100
        /*03e2*/ 	.byte	0x08
	.zero		1


	//   ....[53]....
        /*03e4*/ 	.word	0x000005b0
        /*03e8*/ 	.word	0x000000ff
        /*03ec*/ 	.word	0x000001f8
        /*03f0*/ 	.short	0x0100
        /*03f2*/ 	.byte	0x08
	.zero		1


	//   ....[54]....
        /*03f4*/ 	.word	0x000005c0
        /*03f8*/ 	.word	0x000000ff
        /*03fc*/ 	.word	0x000000d8
        /*0400*/ 	.short	0x0100
        /*0402*/ 	.byte	0x08
	.zero		1


	//   ....[55]....
        /*0404*/ 	.word	0x000005d0
        /*0408*/ 	.word	0x000000ff
        /*040c*/ 	.word	0x00000200
        /*0410*/ 	.short	0x0100
        /*0412*/ 	.byte	0x08
	.zero		1


	//   ....[56]....
        /*0414*/ 	.word	0x000005e0
        /*0418*/ 	.word	0x000000ff
        /*041c*/ 	.word	0x000000e0
        /*0420*/ 	.short	0x0100
        /*0422*/ 	.byte	0x08
	.zero		1


	//   ....[57]....
        /*0424*/ 	.word	0x000005f0
        /*0428*/ 	.word	0x000000ff
        /*042c*/ 	.word	0x00000208
        /*0430*/ 	.short	0x0100
        /*0432*/ 	.byte	0x08
	.zero		1


	//   ....[58]....
        /*0434*/ 	.word	0x00000600
        /*0438*/ 	.word	0x000000ff
        /*043c*/ 	.word	0x000000e8
        /*0440*/ 	.short	0x0100
        /*0442*/ 	.byte	0x08
	.zero		1


	//   ....[59]....
        /*0444*/ 	.word	0x00000610
        /*0448*/ 	.word	0x000000ff
        /*044c*/ 	.word	0x00000210
        /*0450*/ 	.short	0x0100
        /*0452*/ 	.byte	0x08
	.zero		1


	//   ....[60]....
        /*0454*/ 	.word	0x00000620
        /*0458*/ 	.word	0x000000ff
        /*045c*/ 	.word	0x000000f0
        /*0460*/ 	.short	0x0100
        /*0462*/ 	.byte	0x08
	.zero		1


	//   ....[61]....
        /*0464*/ 	.word	0x00000630
        /*0468*/ 	.word	0x000000ff
        /*046c*/ 	.word	0x00000218
        /*0470*/ 	.short	0x0100
        /*0472*/ 	.byte	0x08
	.zero		1


	//   ....[62]....
        /*0474*/ 	.word	0x00000640
        /*0478*/ 	.word	0x000000ff
        /*047c*/ 	.word	0x000000f8
        /*0480*/ 	.short	0x0100
        /*0482*/ 	.byte	0x08
	.zero		1


	//   ....[63]....
        /*0484*/ 	.word	0x00000650
        /*0488*/ 	.word	0x000000ff
        /*048c*/ 	.word	0x00000220
        /*0490*/ 	.short	0x0100
        /*0492*/ 	.byte	0x08
	.zero		1


	//   ....[64]....
        /*0494*/ 	.word	0x00000660
        /*0498*/ 	.word	0x000000ff
        /*049c*/ 	.word	0x00000100
        /*04a0*/ 	.short	0x0100
        /*04a2*/ 	.byte	0x08
	.zero		1


	//   ....[65]....
        /*04a4*/ 	.word	0x00000670
        /*04a8*/ 	.word	0x000000ff
        /*04ac*/ 	.word	0x00000228
        /*04b0*/ 	.short	0x0100
        /*04b2*/ 	.byte	0x08
	.zero		1


	//   ....[66]....
        /*04b4*/ 	.word	0x00000680
        /*04b8*/ 	.word	0x000000ff
        /*04bc*/ 	.word	0x00000108
        /*04c0*/ 	.short	0x0100
        /*04c2*/ 	.byte	0x08
	.zero		1


	//   ....[67]....
        /*04c4*/ 	.word	0x00000690
        /*04c8*/ 	.word	0x000000ff
        /*04cc*/ 	.word	0x00000230
        /*04d0*/ 	.short	0x0100
        /*04d2*/ 	.byte	0x08
	.zero		1


	//   ....[68]....
        /*04d4*/ 	.word	0x000006a0
        /*04d8*/ 	.word	0x000000ff
        /*04dc*/ 	.word	0x00000110
        /*04e0*/ 	.short	0x0100
        /*04e2*/ 	.byte	0x08
	.zero		1


	//   ....[69]....
        /*04e4*/ 	.word	0x000006b0
        /*04e8*/ 	.word	0x000000ff
        /*04ec*/ 	.word	0x00000238
        /*04f0*/ 	.short	0x0100
        /*04f2*/ 	.byte	0x08
	.zero		1


	//   ....[70]....
        /*04f4*/ 	.word	0x000006c0
        /*04f8*/ 	.word	0x000000ff
        /*04fc*/ 	.word	0x00000118
        /*0500*/ 	.short	0x0100
        /*0502*/ 	.byte	0x08
	.zero		1


	//   ....[71]....
        /*0504*/ 	.word	0x000006d0
        /*0508*/ 	.word	0x000000ff
        /*050c*/ 	.word	0x00000240
        /*0510*/ 	.short	0x0100
        /*0512*/ 	.byte	0x08
	.zero		1


	//   ....[72]....
        /*0514*/ 	.word	0x000006e0
        /*0518*/ 	.word	0x000000ff
        /*051c*/ 	.word	0x00000120
        /*0520*/ 	.short	0x0100
        /*0522*/ 	.byte	0x08
	.zero		1


	//   ....[73]....
        /*0524*/ 	.word	0x000006f0
        /*0528*/ 	.word	0x000000ff
        /*052c*/ 	.word	0x00000248
        /*0530*/ 	.short	0x0100
        /*0532*/ 	.byte	0x08
	.zero		1


	//   ....[74]....
        /*0534*/ 	.word	0x00000be0
        /*0538*/ 	.word	0x000000ff
        /*053c*/ 	.word	0x00000280
        /*0540*/ 	.short	0x0100
        /*0542*/ 	.byte	0x08
	.zero		1


	//   ....[75]....
        /*0544*/ 	.word	0x00000c70
        /*0548*/ 	.word	0x000000ff
        /*054c*/ 	.word	0x00000288
        /*0550*/ 	.short	0x0100
        /*0552*/ 	.byte	0x08
	.zero		1


	//   ....[76]....
        /*0554*/ 	.word	0x00000ca0
        /*0558*/ 	.word	0x000000ff
        /*055c*/ 	.word	0x00000260
        /*0560*/ 	.short	0x0100
        /*0562*/ 	.byte	0x09
	.zero		1


	//   ....[77]....
        /*0564*/ 	.word	0x00000cb0
        /*0568*/ 	.word	0x000000ff
        /*056c*/ 	.word	0x00000268
        /*0570*/ 	.short	0x0100
        /*0572*/ 	.byte	0x09
	.zero		1


	//   ....[78]....
        /*0574*/ 	.word	0x00000cc0
        /*0578*/ 	.word	0x000000ff
        /*057c*/ 	.word	0x00000270
        /*0580*/ 	.short	0x0100
        /*0582*/ 	.byte	0x09
	.zero		1


	//   ....[79]....
        /*0584*/ 	.word	0x00000cd0
        /*0588*/ 	.word	0x000000ff
        /*058c*/ 	.word	0x00000278
        /*0590*/ 	.short	0x0100
        /*0592*/ 	.byte	0x09
	.zero		1


	//   ....[80]....
        /*0594*/ 	.word	0x00001a50
        /*0598*/ 	.word	0x000000ff
        /*059c*/ 	.word	0xfffffff8
        /*05a0*/ 	.short	0x010a
        /*05a2*/ 	.byte	0x0b
	.zero		1


	//   ....[81]....
        /*05a4*/ 	.word	0x00001f30
        /*05a8*/ 	.word	0x000000ff
        /*05ac*/ 	.word	0x00000000
        /*05b0*/ 	.short	0x010a
        /*05b2*/ 	.byte	0x06
	.zero		1


	//   ....[82]....
        /*05b4*/ 	.word	0x00001f70
        /*05b8*/ 	.word	0x000000ff
        /*05bc*/ 	.word	0x00000000
        /*05c0*/ 	.short	0x010a
        /*05c2*/ 	.byte	0x06
	.zero		1


	//   ....[83]....
        /*05c4*/ 	.word	0x00002820
        /*05c8*/ 	.word	0x000000ff
        /*05cc*/ 	.word	0x00000000
        /*05d0*/ 	.short	0x010a
        /*05d2*/ 	.byte	0x10
	.zero		1


	//   ....[84]....
        /*05d4*/ 	.word	0x00002860
        /*05d8*/ 	.word	0x000000ff
        /*05dc*/ 	.word	0x00000000
        /*05e0*/ 	.short	0x010a
        /*05e2*/ 	.byte	0x10
	.zero		1


	//   ....[85]....
        /*05e4*/ 	.word	0x00002e70
        /*05e8*/ 	.word	0x00000015
        /*05ec*/ 	.word	0x00000000
        /*05f0*/ 	.short	0x0101
        /*05f2*/ 	.byte	0x3f
	.zero		1


	//   ....[86]....
        /*05f4*/ 	.word	0x000033e0
        /*05f8*/ 	.word	0x00000013
        /*05fc*/ 	.word	0x00000000
        /*0600*/ 	.short	0x0101
        /*0602*/ 	.byte	0x16
	.zero		1


	//   ....[87]....
        /*0604*/ 	.word	0x00003510
        /*0608*/ 	.word	0x00000012
        /*060c*/ 	.word	0x00000000
        /*0610*/ 	.short	0x0101
        /*0612*/ 	.byte	0x3f
	.zero		1


	//   ....[88]....
        /*0614*/ 	.word	0x000035d0
        /*0618*/ 	.word	0x000000ff
        /*061c*/ 	.word	0x00000008
        /*0620*/ 	.short	0x010a
        /*0622*/ 	.byte	0x0b
	.zero		1


	//   ....[89]....
        /*0624*/ 	.word	0x00007e90
        /*0628*/ 	.word	0x00000004
        /*062c*/ 	.word	0x00000000
        /*0630*/ 	.short	0x0101
        /*0632*/ 	.byte	0x16
	.zero		1


	//   ....[90]....
        /*0634*/ 	.word	0x000087b0
        /*0638*/ 	.word	0x00000013
        /*063c*/ 	.word	0x00000128
        /*0640*/ 	.short	0x010a
        /*0642*/ 	.byte	0x3f
	.zero		1


	//   ....[91]....
        /*0644*/ 	.word	0x00008c20
        /*0648*/ 	.word	0x0000000a
        /*064c*/ 	.word	0x00000288
        /*0650*/ 	.short	0x0101
        /*0652*/ 	.byte	0x3f
	.zero		1


	//   ....[92]....
        /*0654*/ 	.word	0x000092c0
        /*0658*/ 	.word	0x00000005
        /*065c*/ 	.word	0x00000000
        /*0660*/ 	.short	0x010a
        /*0662*/ 	.byte	0x3f
	.zero		1


	//   ....[93]....
        /*0664*/ 	.word	0x00009340
        /*0668*/ 	.word	0x00000007
        /*066c*/ 	.word	0x00000000
        /*0670*/ 	.short	0x010a
        /*0672*/ 	.byte	0x3f
	.zero		1


	//   ....[94]....
        /*0674*/ 	.word	0x000093d0
        /*0678*/ 	.word	0x00000006
        /*067c*/ 	.word	0x00000000
        /*0680*/ 	.short	0x010a
        /*0682*/ 	.byte	0x3f
	.zero		1


	//   ....[95]....
        /*0684*/ 	.word	0x00009460
        /*0688*/ 	.word	0x00000009
        /*068c*/ 	.word	0x00000000
        /*0690*/ 	.short	0x010a
        /*0692*/ 	.byte	0x3f
	.zero		1


	//   ....[96]....
        /*0694*/ 	.word	0x000094f0
        /*0698*/ 	.word	0x00000006
        /*069c*/ 	.word	0x00000000
        /*06a0*/ 	.short	0x010a
        /*06a2*/ 	.byte	0x3f
	.zero		1


	//   ....[97]....
        /*06a4*/ 	.word	0x00009580
        /*06a8*/ 	.word	0x00000009
        /*06ac*/ 	.word	0x00000000
        /*06b0*/ 	.short	0x010a
        /*06b2*/ 	.byte	0x3f
	.zero		1


	//   ....[98]....
        /*06b4*/ 	.word	0x00009610
        /*06b8*/ 	.word	0x00000006
        /*06bc*/ 	.word	0x00000000
        /*06c0*/ 	.short	0x010a
        /*06c2*/ 	.byte	0x3f
	.zero		1


	//   ....[99]....
        /*06c4*/ 	.word	0x000096a0
        /*06c8*/ 	.word	0x00000009
        /*06cc*/ 	.word	0x00000000
        /*06d0*/ 	.short	0x010a
        /*06d2*/ 	.byte	0x3f
	.zero		1


	//   ....[100]....
        /*06d4*/ 	.word	0x00009730
        /*06d8*/ 	.word	0x00000006
        /*06dc*/ 	.word	0x00000000
        /*06e0*/ 	.short	0x010a
        /*06e2*/ 	.byte	0x3f
	.zero		1


	//   ....[101]....
        /*06e4*/ 	.word	0x000097c0
        /*06e8*/ 	.word	0x00000009
        /*06ec*/ 	.word	0x00000000
        /*06f0*/ 	.short	0x010a
        /*06f2*/ 	.byte	0x3f
	.zero		1


	//   ....[102]....
        /*06f4*/ 	.word	0x00009850
        /*06f8*/ 	.word	0x00000006
        /*06fc*/ 	.word	0x00000000
        /*0700*/ 	.short	0x010a
        /*0702*/ 	.byte	0x3f
	.zero		1


	//   ....[103]....
        /*0704*/ 	.word	0x000098e0
        /*0708*/ 	.word	0x00000009
        /*070c*/ 	.word	0x00000000
        /*0710*/ 	.short	0x010a
        /*0712*/ 	.byte	0x3f
	.zero		1


	//   ....[104]....
        /*0714*/ 	.word	0x00009970
        /*0718*/ 	.word	0x00000006
        /*071c*/ 	.word	0x00000000
        /*0720*/ 	.short	0x010a
        /*0722*/ 	.byte	0x3f
	.zero		1


	//   ....[105]....
        /*0724*/ 	.word	0x00009a00
        /*0728*/ 	.word	0x00000009
        /*072c*/ 	.word	0x00000000
        /*0730*/ 	.short	0x010a
        /*0732*/ 	.byte	0x3f
	.zero		1


	//   ....[106]....
        /*0734*/ 	.word	0x00009a90
        /*0738*/ 	.word	0x00000006
        /*073c*/ 	.word	0x00000000
        /*0740*/ 	.short	0x010a
        /*0742*/ 	.byte	0x3f
	.zero		1


	//   ....[107]....
        /*0744*/ 	.word	0x00009b20
        /*0748*/ 	.word	0x00000009
        /*074c*/ 	.word	0x00000000
        /*0750*/ 	.short	0x010a
        /*0752*/ 	.byte	0x3f
	.zero		1


	//   ....[108]....
        /*0754*/ 	.word	0x00009bb0
        /*0758*/ 	.word	0x00000006
        /*075c*/ 	.word	0x00000000
        /*0760*/ 	.short	0x010a
        /*0762*/ 	.byte	0x3f
	.zero		1


	//   ....[109]....
        /*0764*/ 	.word	0x00009c40
        /*0768*/ 	.word	0x00000009
        /*076c*/ 	.word	0x00000000
        /*0770*/ 	.short	0x010a
        /*0772*/ 	.byte	0x3f
	.zero		1


	//   ....[110]....
        /*0774*/ 	.word	0x00009cd0
        /*0778*/ 	.word	0x00000006
        /*077c*/ 	.word	0x00000000
        /*0780*/ 	.short	0x010a
        /*0782*/ 	.byte	0x3f
	.zero		1


	//   ....[111]....
        /*0784*/ 	.word	0x00009d60
        /*0788*/ 	.word	0x00000009
        /*078c*/ 	.word	0x00000000
        /*0790*/ 	.short	0x010a
        /*0792*/ 	.byte	0x3f
	.zero		1


	//   ....[112]....
        /*0794*/ 	.word	0x00009df0
        /*0798*/ 	.word	0x00000006
        /*079c*/ 	.word	0x00000000
        /*07a0*/ 	.short	0x010a
        /*07a2*/ 	.byte	0x3f
	.zero		1


	//   ....[113]....
        /*07a4*/ 	.word	0x00009e80
        /*07a8*/ 	.word	0x00000009
        /*07ac*/ 	.word	0x00000000
        /*07b0*/ 	.short	0x010a
        /*07b2*/ 	.byte	0x3f
	.zero		1


	//   ....[114]....
        /*07b4*/ 	.word	0x00009f10
        /*07b8*/ 	.word	0x00000006
        /*07bc*/ 	.word	0x00000000
        /*07c0*/ 	.short	0x010a
        /*07c2*/ 	.byte	0x3f
	.zero		1


	//   ....[115]....
        /*07c4*/ 	.word	0x00009fa0
        /*07c8*/ 	.word	0x00000009
        /*07cc*/ 	.word	0x00000000
        /*07d0*/ 	.short	0x010a
        /*07d2*/ 	.byte	0x3f
	.zero		1


	//   ....[116]....
        /*07d4*/ 	.word	0x0000a030
        /*07d8*/ 	.word	0x00000006
        /*07dc*/ 	.word	0x00000000
        /*07e0*/ 	.short	0x010a
        /*07e2*/ 	.byte	0x3f
	.zero		1


	//   ....[117]....
        /*07e4*/ 	.word	0x0000a0c0
        /*07e8*/ 	.word	0x00000009
        /*07ec*/ 	.word	0x00000000
        /*07f0*/ 	.short	0x010a
        /*07f2*/ 	.byte	0x3f
	.zero		1


	//   ....[118]....
        /*07f4*/ 	.word	0x0000a150
        /*07f8*/ 	.word	0x00000006
        /*07fc*/ 	.word	0x00000000
        /*0800*/ 	.short	0x010a
        /*0802*/ 	.byte	0x3f
	.zero		1


	//   ....[119]....
        /*0804*/ 	.word	0x0000a1e0
        /*0808*/ 	.word	0x00000009
        /*080c*/ 	.word	0x00000000
        /*0810*/ 	.short	0x010a
        /*0812*/ 	.byte	0x3f
	.zero		1


	//   ....[120]....
        /*0814*/ 	.word	0x0000a270
        /*0818*/ 	.word	0x00000006
        /*081c*/ 	.word	0x00000000
        /*0820*/ 	.short	0x010a
        /*0822*/ 	.byte	0x3f
	.zero		1


	//   ....[121]....
        /*0824*/ 	.word	0x0000a300
        /*0828*/ 	.word	0x00000009
        /*082c*/ 	.word	0x00000000
        /*0830*/ 	.short	0x010a
        /*0832*/ 	.byte	0x3f
	.zero		1


	//   ....[122]....
        /*0834*/ 	.word	0x0000a390
        /*0838*/ 	.word	0x00000006
        /*083c*/ 	.word	0x00000000
        /*0840*/ 	.short	0x010a
        /*0842*/ 	.byte	0x3f
	.zero		1


	//   ....[123]....
        /*0844*/ 	.word	0x0000a420
        /*0848*/ 	.word	0x00000009
        /*084c*/ 	.word	0x00000000
        /*0850*/ 	.short	0x010a
        /*0852*/ 	.byte	0x3f
	.zero		1


	//   ....[124]....
        /*0854*/ 	.word	0x0000a4b0
        /*0858*/ 	.word	0x00000006
        /*085c*/ 	.word	0x00000000
        /*0860*/ 	.short	0x010a
        /*0862*/ 	.byte	0x3f
	.zero		1


	//   ....[125]....
        /*0864*/ 	.word	0x0000a540
        /*0868*/ 	.word	0x00000009
        /*086c*/ 	.word	0x00000000
        /*0870*/ 	.short	0x010a
        /*0872*/ 	.byte	0x3f
	.zero		1


	//   ....[126]....
        /*0874*/ 	.word	0x0000a5d0
        /*0878*/ 	.word	0x00000008
        /*087c*/ 	.word	0x00000000
        /*0880*/ 	.short	0x010a
        /*0882*/ 	.byte	0x3f
	.zero		1


	//   ....[127]....
        /*0884*/ 	.word	0x0000a660
        /*0888*/ 	.word	0x0000000b
        /*088c*/ 	.word	0x00000000
        /*0890*/ 	.short	0x010a
        /*0892*/ 	.byte	0x3f
	.zero		1


	//   ....[128]....
        /*0894*/ 	.word	0x0000a6f0
        /*0898*/ 	.word	0x00000003
        /*089c*/ 	.word	0x00000000
        /*08a0*/ 	.short	0x010a
        /*08a2*/ 	.byte	0x3f
	.zero		1


	//   ....[129]....
        /*08a4*/ 	.word	0x0000a760
        /*08a8*/ 	.word	0x00000012
        /*08ac*/ 	.word	0xfffffff8
        /*08b0*/ 	.short	0x010a
        /*08b2*/ 	.byte	0x3f
	.zero		1


	//   ....[130]....
        /*08b4*/ 	.word	0x0000a7c0
        /*08b8*/ 	.word	0x00000012
        /*08bc*/ 	.word	0x00000000
        /*08c0*/ 	.short	0x010a
        /*08c2*/ 	.byte	0x3f
	.zero		1


	//   ....[131]....
        /*08c4*/ 	.word	0x0000a820
        /*08c8*/ 	.word	0x00000015
        /*08cc*/ 	.word	0x00000000
        /*08d0*/ 	.short	0x010a
        /*08d2*/ 	.byte	0x3f
	.zero		1


	//   ....[132]....
        /*08d4*/ 	.word	0x0000a880
        /*08d8*/ 	.word	0x00000013
        /*08dc*/ 	.word	0x00000008
        /*08e0*/ 	.short	0x010a
        /*08e2*/ 	.byte	0x3f
	.zero		1


	//   ....[133]....
        /*08e4*/ 	.word	0x0000a950
        /*08e8*/ 	.word	0x00000013
        /*08ec*/ 	.word	0x00000128
        /*08f0*/ 	.short	0x010a
        /*08f2*/ 	.byte	0x3f
	.zero		1


	//   ....[134]....
        /*08f4*/ 	.word	0x0000aa30
        /*08f8*/ 	.word	0x00000005
        /*08fc*/ 	.word	0x00000000
        /*0900*/ 	.short	0x010a
        /*0902*/ 	.byte	0x3f
	.zero		1


	//   ....[135]....
        /*0904*/ 	.word	0x0000aa80
        /*0908*/ 	.word	0x00000007
        /*090c*/ 	.word	0x00000000
        /*0910*/ 	.short	0x010a
        /*0912*/ 	.byte	0x3f
	.zero		1


	//   ....[136]....
        /*0914*/ 	.word	0x0000aad0
        /*0918*/ 	.word	0x00000006
        /*091c*/ 	.word	0x00000000
        /*0920*/ 	.short	0x010a
        /*0922*/ 	.byte	0x3f
	.zero		1


	//   ....[137]....
        /*0924*/ 	.word	0x0000ab20
        /*0928*/ 	.word	0x00000009
        /*092c*/ 	.word	0x00000000
        /*0930*/ 	.short	0x010a
        /*0932*/ 	.byte	0x3f
	.zero		1


	//   ....[138]....
        /*0934*/ 	.word	0x0000ab70
        /*0938*/ 	.word	0x00000006
        /*093c*/ 	.word	0x00000000
        /*0940*/ 	.short	0x010a
        /*0942*/ 	.byte	0x3f
	.zero		1


	//   ....[139]....
        /*0944*/ 	.word	0x0000abc0
        /*0948*/ 	.word	0x00000009
        /*094c*/ 	.word	0x00000000
        /*0950*/ 	.short	0x010a
        /*0952*/ 	.byte	0x3f
	.zero		1


	//   ....[140]....
        /*0954*/ 	.word	0x0000ac10
        /*0958*/ 	.word	0x00000006
        /*095c*/ 	.word	0x00000000
        /*0960*/ 	.short	0x010a
        /*0962*/ 	.byte	0x3f
	.zero		1


	//   ....[141]....
        /*0964*/ 	.word	0x0000ac60
        /*0968*/ 	.word	0x00000009
        /*096c*/ 	.word	0x00000000
        /*0970*/ 	.short	0x010a
        /*0972*/ 	.byte	0x3f
	.zero		1


	//   ....[142]....
        /*0974*/ 	.word	0x0000acb0
        /*0978*/ 	.word	0x00000006
        /*097c*/ 	.word	0x00000000
        /*0980*/ 	.short	0x010a
        /*0982*/ 	.byte	0x3f
	.zero		1


	//   ....[143]....
        /*0984*/ 	.word	0x0000ad00
        /*0988*/ 	.word	0x00000009
        /*098c*/ 	.word	0x00000000
        /*0990*/ 	.short	0x010a
        /*0992*/ 	.byte	0x3f
	.zero		1


	//   ....[144]....
        /*0994*/ 	.word	0x0000ad50
        /*0998*/ 	.word	0x00000006
        /*099c*/ 	.word	0x00000000
        /*09a0*/ 	.short	0x010a
        /*09a2*/ 	.byte	0x3f
	.zero		1


	//   ....[145]....
        /*09a4*/ 	.word	0x0000ada0
        /*09a8*/ 	.word	0x00000009
        /*09ac*/ 	.word	0x00000000
        /*09b0*/ 	.short	0x010a
        /*09b2*/ 	.byte	0x3f
	.zero		1


	//   ....[146]....
        /*09b4*/ 	.word	0x0000adf0
        /*09b8*/ 	.word	0x00000006
        /*09bc*/ 	.word	0x00000000
        /*09c0*/ 	.short	0x010a
        /*09c2*/ 	.byte	0x3f
	.zero		1


	//   ....[147]....
        /*09c4*/ 	.word	0x0000ae40
        /*09c8*/ 	.word	0x00000009
        /*09cc*/ 	.word	0x00000000
        /*09d0*/ 	.short	0x010a
        /*09d2*/ 	.byte	0x3f
	.zero		1


	//   ....[148]....
        /*09d4*/ 	.word	0x0000ae90
        /*09d8*/ 	.word	0x00000006
        /*09dc*/ 	.word	0x00000000
        /*09e0*/ 	.short	0x010a
        /*09e2*/ 	.byte	0x3f
	.zero		1


	//   ....[149]....
        /*09e4*/ 	.word	0x0000aee0
        /*09e8*/ 	.word	0x00000009
        /*09ec*/ 	.word	0x00000000
        /*09f0*/ 	.short	0x010a
        /*09f2*/ 	.byte	0x3f
	.zero		1


	//   ....[150]....
        /*09f4*/ 	.word	0x0000af30
        /*09f8*/ 	.word	0x00000006
        /*09fc*/ 	.word	0x00000000
        /*0a00*/ 	.short	0x010a
        /*0a02*/ 	.byte	0x3f
	.zero		1


	//   ....[151]....
        /*0a04*/ 	.word	0x0000af80
        /*0a08*/ 	.word	0x00000009
        /*0a0c*/ 	.word	0x00000000
        /*0a10*/ 	.short	0x010a
        /*0a12*/ 	.byte	0x3f
	.zero		1


	//   ....[152]....
        /*0a14*/ 	.word	0x0000afd0
        /*0a18*/ 	.word	0x00000006
        /*0a1c*/ 	.word	0x00000000
        /*0a20*/ 	.short	0x010a
        /*0a22*/ 	.byte	0x3f
	.zero		1


	//   ....[153]....
        /*0a24*/ 	.word	0x0000b020
        /*0a28*/ 	.word	0x00000009
        /*0a2c*/ 	.word	0x00000000
        /*0a30*/ 	.short	0x010a
        /*0a32*/ 	.byte	0x3f
	.zero		1


	//   ....[154]....
        /*0a34*/ 	.word	0x0000b070
        /*0a38*/ 	.word	0x00000006
        /*0a3c*/ 	.word	0x00000000
        /*0a40*/ 	.short	0x010a
        /*0a42*/ 	.byte	0x3f
	.zero		1


	//   ....[155]....
        /*0a44*/ 	.word	0x0000b0c0
        /*0a48*/ 	.word	0x00000009
        /*0a4c*/ 	.word	0x00000000
        /*0a50*/ 	.short	0x010a
        /*0a52*/ 	.byte	0x3f
	.zero		1


	//   ....[156]....
        /*0a54*/ 	.word	0x0000b110
        /*0a58*/ 	.word	0x00000006
        /*0a5c*/ 	.word	0x00000000
        /*0a60*/ 	.short	0x010a
        /*0a62*/ 	.byte	0x3f
	.zero		1


	//   ....[157]....
        /*0a64*/ 	.word	0x0000b160
        /*0a68*/ 	.word	0x00000009
        /*0a6c*/ 	.word	0x00000000
        /*0a70*/ 	.short	0x010a
        /*0a72*/ 	.byte	0x3f
	.zero		1


	//   ....[158]....
        /*0a74*/ 	.word	0x0000b1b0
        /*0a78*/ 	.word	0x00000006
        /*0a7c*/ 	.word	0x00000000
        /*0a80*/ 	.short	0x010a
        /*0a82*/ 	.byte	0x3f
	.zero		1


	//   ....[159]....
        /*0a84*/ 	.word	0x0000b200
        /*0a88*/ 	.word	0x00000009
        /*0a8c*/ 	.word	0x00000000
        /*0a90*/ 	.short	0x010a
        /*0a92*/ 	.byte	0x3f
	.zero		1


	//   ....[160]....
        /*0a94*/ 	.word	0x0000b250
        /*0a98*/ 	.word	0x00000006
        /*0a9c*/ 	.word	0x00000000
        /*0aa0*/ 	.short	0x010a
        /*0aa2*/ 	.byte	0x3f
	.zero		1


	//   ....[161]....
        /*0aa4*/ 	.word	0x0000b2a0
        /*0aa8*/ 	.word	0x00000009
        /*0aac*/ 	.word	0x00000000
        /*0ab0*/ 	.short	0x010a
        /*0ab2*/ 	.byte	0x3f
	.zero		1


	//   ....[162]....
        /*0ab4*/ 	.word	0x0000b2f0
        /*0ab8*/ 	.word	0x00000006
        /*0abc*/ 	.word	0x00000000
        /*0ac0*/ 	.short	0x010a
        /*0ac2*/ 	.byte	0x3f
	.zero		1


	//   ....[163]....
        /*0ac4*/ 	.word	0x0000b340
        /*0ac8*/ 	.word	0x00000009
        /*0acc*/ 	.word	0x00000000
        /*0ad0*/ 	.short	0x010a
        /*0ad2*/ 	.byte	0x3f
	.zero		1


	//   ....[164]....
        /*0ad4*/ 	.word	0x0000b390
        /*0ad8*/ 	.word	0x00000006
        /*0adc*/ 	.word	0x00000000
        /*0ae0*/ 	.short	0x010a
        /*0ae2*/ 	.byte	0x3f
	.zero		1


	//   ....[165]....
        /*0ae4*/ 	.word	0x0000b3e0
        /*0ae8*/ 	.word	0x00000009
        /*0aec*/ 	.word	0x00000000
        /*0af0*/ 	.short	0x010a
        /*0af2*/ 	.byte	0x3f
	.zero		1


	//   ....[166]....
        /*0af4*/ 	.word	0x0000b430
        /*0af8*/ 	.word	0x00000006
        /*0afc*/ 	.word	0x00000000
        /*0b00*/ 	.short	0x010a
        /*0b02*/ 	.byte	0x3f
	.zero		1


	//   ....[167]....
        /*0b04*/ 	.word	0x0000b480
        /*0b08*/ 	.word	0x00000009
        /*0b0c*/ 	.word	0x00000000
        /*0b10*/ 	.short	0x010a
        /*0b12*/ 	.byte	0x3f
	.zero		1


	//   ....[168]....
        /*0b14*/ 	.word	0x0000b4d0
        /*0b18*/ 	.word	0x00000008
        /*0b1c*/ 	.word	0x00000000
        /*0b20*/ 	.short	0x010a
        /*0b22*/ 	.byte	0x3f
	.zero		1


	//   ....[169]....
        /*0b24*/ 	.word	0x0000b520
        /*0b28*/ 	.word	0x0000000b
        /*0b2c*/ 	.word	0x00000000
        /*0b30*/ 	.short	0x010a
        /*0b32*/ 	.byte	0x3f
	.zero		1


	//----- nvinfo : EIATTR_NUM_MBARRIERS
	.align		4
.L_28:
        /*0b34*/ 	.byte	0x03, 0x38
        /*0b36*/ 	.short	0x0050


	//----- nvinfo : EIATTR_EXIT_INSTR_OFFSETS
	.align		4
        /*0b38*/ 	.byte	0x04, 0x1c
        /*0b3a*/ 	.short	(.L_30 - .L_29)


	//   ....[0]....
.L_29:
        /*0b3c*/ 	.word	0x00001790


	//   ....[1]....
        /*0b40*/ 	.word	0x000017f0


	//   ....[2]....
        /*0b44*/ 	.word	0x000084a0


	//   ....[3]....
        /*0b48*/ 	.word	0x000084d0


	//   ....[4]....
        /*0b4c*/ 	.word	0x0000a740


	//----- nvinfo : EIATTR_MAX_THREADS
	.align		4
.L_30:
        /*0b50*/ 	.byte	0x04, 0x05
        /*0b52*/ 	.short	(.L_32 - .L_31)
.L_31:
        /*0b54*/ 	.word	0x00000180
        /*0b58*/ 	.word	0x00000001
        /*0b5c*/ 	.word	0x00000001


	//----- nvinfo : EIATTR_CRS_STACK_SIZE
	.align		4
.L_32:
        /*0b60*/ 	.byte	0x04, 0x1e
        /*0b62*/ 	.short	(.L_34 - .L_33)
.L_33:
        /*0b64*/ 	.word	0x00000000


	//----- nvinfo : EIATTR_CBANK_PARAM_SIZE
	.align		4
.L_34:
        /*0b68*/ 	.byte	0x03, 0x19
        /*0b6a*/ 	.short	0x0470


	//----- nvinfo : EIATTR_PARAM_CBANK
	.align		4
        /*0b6c*/ 	.byte	0x04, 0x0a
        /*0b6e*/ 	.short	(.L_36 - .L_35)
	.align		4
.L_35:
        /*0b70*/ 	.word	index@(.nv.constant0._ZN7cutlass13device_kernelINS_4gemm6kernel13GemmUniversalIN4cute5tupleIJiiiiEEENS1_10collective13CollectiveMmaINS1_37MainloopSm90TmaGmmaWarpSpecializedFP8ILi37ENS5_IJNS4_1CILi1EEENSA_ILi2EEESB_EEENS1_32KernelTmaWarpSpecializedPingpongEEENS5_IJNSA_ILi64EEENSA_ILi128EEENSA_ILi32EEEEEENS_12float_e5m2_tENS5_IJlSB_lEEESK_SL_NS4_8TiledMMAINS4_8MMA_AtomIJNS4_4SM904GMMA31MMA_64x128x32_F32E5M2E5M2_SS_TNILNSP_7ScaleInE1ELSR_1EEEEEENS4_6LayoutINS5_IJSB_SB_SB_EEENS5_IJNSA_ILi0EEESW_SW_EEEEENS5_IJNS4_10UnderscoreESZ_SZ_EEEEENS4_23SM90_TMA_LOAD_MULTICASTENS4_14ComposedLayoutINS4_7SwizzleILi1ELi4ELi3EEENS4_18smem_ptr_flag_bitsILi8EEENSU_INS5_IJNSA_ILi8EEESI_EEENS5_IJSI_SB_EEEEEEEvNS4_8identityENS4_13SM90_TMA_LOADES1C_vS1D_EENS_8epilogue10collective6detail29Sm90TmaWarpSpecializedAdapterINS1H_15DefaultEpilogueISK_SL_SL_NS1G_6thread17LinearCombinationISK_Li1EffLNS1L_9ScaleType4KindE0ELNS_15FloatRoundStyleE2ESK_EENS1_15EpilogueDefaultEEEEEvvEEEEvNT_6ParamsE)
        /*0b74*/ 	.short	0x0210
        /*0b76*/ 	.short	0x0470


	//----- nvinfo : EIATTR_SW_WAR
	.align		4
.L_36:
        /*0b78*/ 	.byte	0x04, 0x36
        /*0b7a*/ 	.short	(.L_38 - .L_37)
.L_37:
        /*0b7c*/ 	.word	0x00000008
.L_38:


//--------------------- .nv.callgraph             --------------------------
	.section	.nv.callgraph,"",@"SHT_CUDA_CALLGRAPH"
	.align	4
	.sectionentsize	8
	.align		4
        /*0000*/ 	.word	0x00000000
	.align		4
        /*0004*/ 	.word	0xffffffff
	.align		4
        /*0008*/ 	.word	0x00000000
	.align		4
        /*000c*/ 	.word	0xfffffffe
	.align		4
        /*0010*/ 	.word	0x00000000
	.align		4
        /*0014*/ 	.word	0xfffffffd
	.align		4
        /*0018*/ 	.word	0x00000000
	.align		4
        /*001c*/ 	.word	0xfffffffc


//--------------------- .nv.constant4             --------------------------
	.section	.nv.constant4,"a",@progbits
	.align	8
	.align		8
.nv.constant4:
        /*0000*/ 	.dword	_ZN39_INTERNAL_44883782_4_k_cu_ec6e9b9d_40984cuda3std3__45__cpo5beginE
	.align		8
        /*0008*/ 	.dword	_ZN39_INTERNAL_44883782_4_k_cu_ec6e9b9d_40984cuda3std3__45__cpo3endE
	.align		8
        /*0010*/ 	.dword	_ZN39_INTERNAL_44883782_4_k_cu_ec6e9b9d_40984cuda3std3__45__cpo6cbeginE
	.align		8
        /*0018*/ 	.dword	_ZN39_INTERNAL_44883782_4_k_cu_ec6e9b9d_40984cuda3std3__45__cpo4cendE
	.align		8
        /*0020*/ 	.dword	_ZN39_INTERNAL_44883782_4_k_cu_ec6e9b9d_40984cuda3std3__441_GLOBAL__N__44883782_4_k_cu_ec6e9b9d_40986ignoreE
	.align		8
        /*0028*/ 	.dword	_ZN39_INTERNAL_44883782_4_k_cu_ec6e9b9d_40984cuda3std3__419piecewise_constructE
	.align		8
        /*0030*/ 	.dword	_ZN39_INTERNAL_44883782_4_k_cu_ec6e9b9d_40984cuda3std3__48in_placeE
	.align		8
        /*0038*/ 	.dword	_ZN39_INTERNAL_44883782_4_k_cu_ec6e9b9d_40984cuda3std6ranges3__45__cpo4swapE
	.align		8
        /*0040*/ 	.dword	_ZN39_INTERNAL_44883782_4_k_cu_ec6e9b9d_40984cuda3std6ranges3__45__cpo9iter_moveE
	.align		8
        /*0048*/ 	.dword	_ZN39_INTERNAL_44883782_4_k_cu_ec6e9b9d_40984cute7productE
	.align		8
        /*0050*/ 	.dword	_ZN39_INTERNAL_44883782_4_k_cu_ec6e9b9d_40984cute1_E


//--------------------- .text._ZN7cutlass13device_kernelINS_4gemm6kernel13GemmUniversalIN4cute5tupleIJiiiiEEENS1_10collective13CollectiveMmaINS1_37MainloopSm90TmaGmmaWarpSpecializedFP8ILi37ENS5_IJNS4_1CILi1EEENSA_ILi2EEESB_EEENS1_32KernelTmaWarpSpecializedPingpongEEENS5_IJNSA_ILi64EEENSA_ILi128EEENSA_ILi32EEEEEENS_12float_e5m2_tENS5_IJlSB_lEEESK_SL_NS4_8TiledMMAINS4_8MMA_AtomIJNS4_4SM904GMMA31MMA_64x128x32_F32E5M2E5M2_SS_TNILNSP_7ScaleInE1ELSR_1EEEEEENS4_6LayoutINS5_IJSB_SB_SB_EEENS5_IJNSA_ILi0EEESW_SW_EEEEENS5_IJNS4_10UnderscoreESZ_SZ_EEEEENS4_23SM90_TMA_LOAD_MULTICASTENS4_14ComposedLayoutINS4_7SwizzleILi1ELi4ELi3EEENS4_18smem_ptr_flag_bitsILi8EEENSU_INS5_IJNSA_ILi8EEESI_EEENS5_IJSI_SB_EEEEEEEvNS4_8identityENS4_13SM90_TMA_LOADES1C_vS1D_EENS_8epilogue10collective6detail29Sm90TmaWarpSpecializedAdapterINS1H_15DefaultEpilogueISK_SL_SL_NS1G_6thread17LinearCombinationISK_Li1EffLNS1L_9ScaleType4KindE0ELNS_15FloatRoundStyleE2ESK_EENS1_15EpilogueDefaultEEEEEvvEEEEvNT_6ParamsE --------------------------
	.section	.text._ZN7cutlass13device_kernelINS_4gemm6kernel13GemmUniversalIN4cute5tupleIJiiiiEEENS1_10collective13CollectiveMmaINS1_37MainloopSm90TmaGmmaWarpSpecializedFP8ILi37ENS5_IJNS4_1CILi1EEENSA_ILi2EEESB_EEENS1_32KernelTmaWarpSpecializedPingpongEEENS5_IJNSA_ILi64EEENSA_ILi128EEENSA_ILi32EEEEEENS_12float_e5m2_tENS5_IJlSB_lEEESK_SL_NS4_8TiledMMAINS4_8MMA_AtomIJNS4_4SM904GMMA31MMA_64x128x32_F32E5M2E5M2_SS_TNILNSP_7ScaleInE1ELSR_1EEEEEENS4_6LayoutINS5_IJSB_SB_SB_EEENS5_IJNSA_ILi0EEESW_SW_EEEEENS5_IJNS4_10UnderscoreESZ_SZ_EEEEENS4_23SM90_TMA_LOAD_MULTICASTENS4_14ComposedLayoutINS4_7SwizzleILi1ELi4ELi3EEENS4_18smem_ptr_flag_bitsILi8EEENSU_INS5_IJNSA_ILi8EEESI_EEENS5_IJSI_SB_EEEEEEEvNS4_8identityENS4_13SM90_TMA_LOADES1C_vS1D_EENS_8epilogue10collective6detail29Sm90TmaWarpSpecializedAdapterINS1H_15DefaultEpilogueISK_SL_SL_NS1G_6thread17LinearCombinationISK_Li1EffLNS1L_9ScaleType4KindE0ELNS_15FloatRoundStyleE2ESK_EENS1_15EpilogueDefaultEEEEEvvEEEEvNT_6ParamsE,"ax",@progbits
	.align	128
.text._ZN7cutlass13device_kernelINS_4gemm6kernel13GemmUniversalIN4cute5tupleIJiiiiEEENS1_10collective13CollectiveMmaINS1_37MainloopSm90TmaGmmaWarpSpecializedFP8ILi37ENS5_IJNS4_1CILi1EEENSA_ILi2EEESB_EEENS1_32KernelTmaWarpSpecializedPingpongEEENS5_IJNSA_ILi64EEENSA_ILi128EEENSA_ILi32EEEEEENS_12float_e5m2_tENS5_IJlSB_lEEESK_SL_NS4_8TiledMMAINS4_8MMA_AtomIJNS4_4SM904GMMA31MMA_64x128x32_F32E5M2E5M2_SS_TNILNSP_7ScaleInE1ELSR_1EEEEEENS4_6LayoutINS5_IJSB_SB_SB_EEENS5_IJNSA_ILi0EEESW_SW_EEEEENS5_IJNS4_10UnderscoreESZ_SZ_EEEEENS4_23SM90_TMA_LOAD_MULTICASTENS4_14ComposedLayoutINS4_7SwizzleILi1ELi4ELi3EEENS4_18smem_ptr_flag_bitsILi8EEENSU_INS5_IJNSA_ILi8EEESI_EEENS5_IJSI_SB_EEEEEEEvNS4_8identityENS4_13SM90_TMA_LOADES1C_vS1D_EENS_8epilogue10collective6detail29Sm90TmaWarpSpecializedAdapterINS1H_15DefaultEpilogueISK_SL_SL_NS1G_6thread17LinearCombinationISK_Li1EffLNS1L_9ScaleType4KindE0ELNS_15FloatRoundStyleE2ESK_EENS1_15EpilogueDefaultEEEEEvvEEEEvNT_6ParamsE:
        .type           _ZN7cutlass13device_kernelINS_4gemm6kernel13GemmUniversalIN4cute5tupleIJiiiiEEENS1_10collective13CollectiveMmaINS1_37MainloopSm90TmaGmmaWarpSpecializedFP8ILi37ENS5_IJNS4_1CILi1EEENSA_ILi2EEESB_EEENS1_32KernelTmaWarpSpecializedPingpongEEENS5_IJNSA_ILi64EEENSA_ILi128EEENSA_ILi32EEEEEENS_12float_e5m2_tENS5_IJlSB_lEEESK_SL_NS4_8TiledMMAINS4_8MMA_AtomIJNS4_4SM904GMMA31MMA_64x128x32_F32E5M2E5M2_SS_TNILNSP_7ScaleInE1ELSR_1EEEEEENS4_6LayoutINS5_IJSB_SB_SB_EEENS5_IJNSA_ILi0EEESW_SW_EEEEENS5_IJNS4_10UnderscoreESZ_SZ_EEEEENS4_23SM90_TMA_LOAD_MULTICASTENS4_14ComposedLayoutINS4_7SwizzleILi1ELi4ELi3EEENS4_18smem_ptr_flag_bitsILi8EEENSU_INS5_IJNSA_ILi8EEESI_EEENS5_IJSI_SB_EEEEEEEvNS4_8identityENS4_13SM90_TMA_LOADES1C_vS1D_EENS_8epilogue10collective6detail29Sm90TmaWarpSpecializedAdapterINS1H_15DefaultEpilogueISK_SL_SL_NS1G_6thread17LinearCombinationISK_Li1EffLNS1L_9ScaleType4KindE0ELNS_15FloatRoundStyleE2ESK_EENS1_15EpilogueDefaultEEEEEvvEEEEvNT_6ParamsE,@function
        .size           _ZN7cutlass13device_kernelINS_4gemm6kernel13GemmUniversalIN4cute5tupleIJiiiiEEENS1_10collective13CollectiveMmaINS1_37MainloopSm90TmaGmmaWarpSpecializedFP8ILi37ENS5_IJNS4_1CILi1EEENSA_ILi2EEESB_EEENS1_32KernelTmaWarpSpecializedPingpongEEENS5_IJNSA_ILi64EEENSA_ILi128EEENSA_ILi32EEEEEENS_12float_e5m2_tENS5_IJlSB_lEEESK_SL_NS4_8TiledMMAINS4_8MMA_AtomIJNS4_4SM904GMMA31MMA_64x128x32_F32E5M2E5M2_SS_TNILNSP_7ScaleInE1ELSR_1EEEEEENS4_6LayoutINS5_IJSB_SB_SB_EEENS5_IJNSA_ILi0EEESW_SW_EEEEENS5_IJNS4_10UnderscoreESZ_SZ_EEEEENS4_23SM90_TMA_LOAD_MULTICASTENS4_14ComposedLayoutINS4_7SwizzleILi1ELi4ELi3EEENS4_18smem_ptr_flag_bitsILi8EEENSU_INS5_IJNSA_ILi8EEESI_EEENS5_IJSI_SB_EEEEEEEvNS4_8identityENS4_13SM90_TMA_LOADES1C_vS1D_EENS_8epilogue10collective6detail29Sm90TmaWarpSpecializedAdapterINS1H_15DefaultEpilogueISK_SL_SL_NS1G_6thread17LinearCombinationISK_Li1EffLNS1L_9ScaleType4KindE0ELNS_15FloatRoundStyleE2ESK_EENS1_15EpilogueDefaultEEEEEvvEEEEvNT_6ParamsE,(.L_x_277 - _ZN7cutlass13device_kernelINS_4gemm6kernel13GemmUniversalIN4cute5tupleIJiiiiEEENS1_10collective13CollectiveMmaINS1_37MainloopSm90TmaGmmaWarpSpecializedFP8ILi37ENS5_IJNS4_1CILi1EEENSA_ILi2EEESB_EEENS1_32KernelTmaWarpSpecializedPingpongEEENS5_IJNSA_ILi64EEENSA_ILi128EEENSA_ILi32EEEEEENS_12float_e5m2_tENS5_IJlSB_lEEESK_SL_NS4_8TiledMMAINS4_8MMA_AtomIJNS4_4SM904GMMA31MMA_64x128x32_F32E5M2E5M2_SS_TNILNSP_7ScaleInE1ELSR_1EEEEEENS4_6LayoutINS5_IJSB_SB_SB_EEENS5_IJNSA_ILi0EEESW_SW_EEEEENS5_IJNS4_10UnderscoreESZ_SZ_EEEEENS4_23SM90_TMA_LOAD_MULTICASTENS4_14ComposedLayoutINS4_7SwizzleILi1ELi4ELi3EEENS4_18smem_ptr_flag_bitsILi8EEENSU_INS5_IJNSA_ILi8EEESI_EEENS5_IJSI_SB_EEEEEEEvNS4_8identityENS4_13SM90_TMA_LOADES1C_vS1D_EENS_8epilogue10collective6detail29Sm90TmaWarpSpecializedAdapterINS1H_15DefaultEpilogueISK_SL_SL_NS1G_6thread17LinearCombinationISK_Li1EffLNS1L_9ScaleType4KindE0ELNS_15FloatRoundStyleE2ESK_EENS1_15EpilogueDefaultEEEEEvvEEEEvNT_6ParamsE)
        .other          _ZN7cutlass13device_kernelINS_4gemm6kernel13GemmUniversalIN4cute5tupleIJiiiiEEENS1_10collective13CollectiveMmaINS1_37MainloopSm90TmaGmmaWarpSpecializedFP8ILi37ENS5_IJNS4_1CILi1EEENSA_ILi2EEESB_EEENS1_32KernelTmaWarpSpecializedPingpongEEENS5_IJNSA_ILi64EEENSA_ILi128EEENSA_ILi32EEEEEENS_12float_e5m2_tENS5_IJlSB_lEEESK_SL_NS4_8TiledMMAINS4_8MMA_AtomIJNS4_4SM904GMMA31MMA_64x128x32_F32E5M2E5M2_SS_TNILNSP_7ScaleInE1ELSR_1EEEEEENS4_6LayoutINS5_IJSB_SB_SB_EEENS5_IJNSA_ILi0EEESW_SW_EEEEENS5_IJNS4_10UnderscoreESZ_SZ_EEEEENS4_23SM90_TMA_LOAD_MULTICASTENS4_14ComposedLayoutINS4_7SwizzleILi1ELi4ELi3EEENS4_18smem_ptr_flag_bitsILi8EEENSU_INS5_IJNSA_ILi8EEESI_EEENS5_IJSI_SB_EEEEEEEvNS4_8identityENS4_13SM90_TMA_LOADES1C_vS1D_EENS_8epilogue10collective6detail29Sm90TmaWarpSpecializedAdapterINS1H_15DefaultEpilogueISK_SL_SL_NS1G_6thread17LinearCombinationISK_Li1EffLNS1L_9ScaleType4KindE0ELNS_15FloatRoundStyleE2ESK_EENS1_15EpilogueDefaultEEEEEvvEEEEvNT_6ParamsE,@"STO_CUDA_ENTRY STV_DEFAULT"
_ZN7cutlass13device_kernelINS_4gemm6kernel13GemmUniversalIN4cute5tupleIJiiiiEEENS1_10collective13CollectiveMmaINS1_37MainloopSm90TmaGmmaWarpSpecializedFP8ILi37ENS5_IJNS4_1CILi1EEENSA_ILi2EEESB_EEENS1_32KernelTmaWarpSpecializedPingpongEEENS5_IJNSA_ILi64EEENSA_ILi128EEENSA_ILi32EEEEEENS_12float_e5m2_tENS5_IJlSB_lEEESK_SL_NS4_8TiledMMAINS4_8MMA_AtomIJNS4_4SM904GMMA31MMA_64x128x32_F32E5M2E5M2_SS_TNILNSP_7ScaleInE1ELSR_1EEEEEENS4_6LayoutINS5_IJSB_SB_SB_EEENS5_IJNSA_ILi0EEESW_SW_EEEEENS5_IJNS4_10UnderscoreESZ_SZ_EEEEENS4_23SM90_TMA_LOAD_MULTICASTENS4_14ComposedLayoutINS4_7SwizzleILi1ELi4ELi3EEENS4_18smem_ptr_flag_bitsILi8EEENSU_INS5_IJNSA_ILi8EEESI_EEENS5_IJSI_SB_EEEEEEEvNS4_8identityENS4_13SM90_TMA_LOADES1C_vS1D_EENS_8epilogue10collective6detail29Sm90TmaWarpSpecializedAdapterINS1H_15DefaultEpilogueISK_SL_SL_NS1G_6thread17LinearCombinationISK_Li1EffLNS1L_9ScaleType4KindE0ELNS_15FloatRoundStyleE2ESK_EENS1_15EpilogueDefaultEEEEEvvEEEEvNT_6ParamsE:
[----:B------:R-:W-:Y:S01]  /*0000*/  LDC R1, c[0x0][0x28] ;  /* 0x00000a00ff017b82 */ /* 0x000fe20000000800 */
[----:B------:R-:W0:Y:S01]  /*0010*/  S2R R15, SR_TID.X ;  /* 0x00000000000f7919 */ /* 0x000e220000002100 */
[----:B------:R-:W-:Y:S01]  /*0020*/  ELECT P0, URZ, PT ;  /* 0x00000000003f782f */ /* 0x000fe20003800000 */
[----:B------:R-:W-:Y:S01]  /*0030*/  BSSY B0, `(.L_x_0) ;  /* 0x000000f000007945 */ /* 0x000fe20003800000 */
[--C-:B0-----:R-:W-:Y:S02]  /*0040*/  SHF.R.U32.HI R0, RZ, 0x5, R15.reuse ;  /* 0x00000005ff007819 */ /* 0x101fe4000001160f */
[----:B------:R-:W-:-:S03]  /*0050*/  SHF.R.U32.HI R5, RZ, 0x7, R15 ;  /* 0x00000007ff057819 */ /* 0x000fc6000001160f */
[----:B------:R-:W0:Y:S04]  /*0060*/  SHFL.IDX PT, R2, R0, RZ, 0x1f ;  /* 0x00001fff00027589 */ /* 0x000e2800000e0000 */
[----:B------:R1:W2:Y:S01]  /*0070*/  SHFL.IDX PT, R6, R5, RZ, 0x1f ;  /* 0x00001fff05067589 */ /* 0x0002a200000e0000 */
[----:B0-----:R-:W-:-:S13]  /*0080*/  ISETP.NE.OR P0, PT, R2, RZ, !P0 ;  /* 0x000000ff0200720c */ /* 0x001fda0004705670 */
[----:B-12---:R-:W-:Y:S05]  /*0090*/  @P0 BRA `(.L_x_1) ;  /* 0x0000000000200947 */ /* 0x006fea0003800000 */
[----:B------:R-:W-:Y:S02]  /*00a0*/  ULDC.64 UR4, c[0x0][0x198] ;  /* 0x0000660000047ab9 */ /* 0x000fe40000000a00 */
[----:B------:R-:W-:Y:S02]  /*00b0*/  UIADD3 UR6, UP0, UR4, 0xf0, URZ ;  /* 0x000000f004067890 */ /* 0x000fe4000ff1e03f */
[----:B------:R-:W-:Y:S02]  /*00c0*/  UIADD3 UR4, UP1, UR4, 0x1f0, URZ ;  /* 0x000001f004047890 */ /* 0x000fe4000ff3e03f */
[----:B------:R-:W-:Y:S02]  /*00d0*/  UIADD3.X UR7, URZ, UR5, URZ, UP0, !UPT ;  /* 0x000000053f077290 */ /* 0x000fe400087fe43f */
[----:B------:R-:W-:-:S07]  /*00e0*/  UIADD3.X UR5, URZ, UR5, URZ, UP1, !UPT ;  /* 0x000000053f057290 */ /* 0x000fce0008ffe43f */
[----:B------:R0:W-:Y:S02]  /*00f0*/  UTMACCTL.PF [UR6] ;  /* 0x00000000060079b9 */ /* 0x0001e40008040000 */
[----:B------:R0:W-:Y:S02]  /*0100*/  UTMACCTL.PF [UR4] ;  /* 0x00000000040079b9 */ /* 0x0001e40008040000 */
[----:B0-----:R-:W-:Y:S01]  /*0110*/  NOP ;  /* 0x0000000000007918 */ /* 0x001fe20000000000 */
.L_x_1:
[----:B------:R-:W-:Y:S05]  /*0120*/  BSYNC B0 ;  /* 0x0000000000007941 */ /* 0x000fea0003800000 */
.L_x_0:
[----:B------:R-:W0:Y:S01]  /*0130*/  SHFL.IDX PT, R7, R0, RZ, 0x1f ;  /* 0x00001fff00077589 */ /* 0x000e2200000e0000 */
[----:B------:R-:W-:Y:S02]  /*0140*/  SHF.R.S32.HI R4, RZ, 0x1f, R15 ;  /* 0x0000001fff047819 */ /* 0x000fe4000001140f */
[----:B0-----:R-:W-:-:S13]  /*0150*/  ISETP.NE.AND P0, PT, R7, RZ, PT ;  /* 0x000000ff0700720c */ /* 0x001fda0003f05270 */
[----:B------:R-:W-:Y:S05]  /*0160*/  @P0 BRA `(.L_x_2) ;  /* 0x00000004006c0947 */ /* 0x000fea0003800000 */
[----:B------:R-:W-:Y:S01]  /*0170*/  ELECT P0, URZ, PT ;  /* 0x00000000003f782f */ /* 0x000fe20003800000 */
[----:B------:R-:W-:-:S12]  /*0180*/  BSSY B0, `(.L_x_2) ;  /* 0x0000059000007945 */ /* 0x000fd80003800000 */
[----:B------:R-:W-:Y:S05]  /*0190*/  @!P0 BRA `(.L_x_3) ;  /* 0x00000004005c8947 */ /* 0x000fea0003800000 */
[----:B------:R-:W0:Y:S01]  /*01a0*/  S2UR UR8, SR_CgaCtaId ;  /* 0x00000000000879c3 */ /* 0x000e220000008800 */
[----:B------:R-:W-:Y:S01]  /*01b0*/  UMOV UR4, 0x400 ;  /* 0x0000040000047882 */ /* 0x000fe20000000000 */
[----:B------:R-:W-:Y:S01]  /*01c0*/  UMOV UR5, 0x1 ;  /* 0x0000000100057882 */ /* 0x000fe20000000000 */
[----:B------:R-:W-:Y:S02]  /*01d0*/  UMOV UR6, 0x2 ;  /* 0x0000000200067882 */ /* 0x000fe40000000000 */
[----:B------:R-:W-:-:S04]  /*01e0*/  UIADD3 UR6, -UR6, 0x100000, URZ ;  /* 0x0010000006067890 */ /* 0x000fc8000fffe13f */
[----:B------:R-:W-:Y:S02]  /*01f0*/  USHF.L.U32 UR7, UR6, 0xb, URZ ;  /* 0x0000000b06077899 */ /* 0x000fe4000800063f */
[----:B------:R-:W-:Y:S02]  /*0200*/  USHF.L.U32 UR6, UR6, 0x1, URZ ;  /* 0x0000000106067899 */ /* 0x000fe4000800063f */
[----:B0-----:R-:W-:Y:S02]  /*0210*/  ULEA UR8, UR8, UR4, 0x18 ;  /* 0x0000000408087291 */ /* 0x001fe4000f8ec03f */
[----:B------:R-:W-:-:S04]  /*0220*/  UIADD3 UR4, -UR5, 0x100000, URZ ;  /* 0x0010000005047890 */ /* 0x000fc8000fffe13f */
[----:B------:R-:W-:Y:S02]  /*0230*/  USHF.L.U32 UR5, UR4, 0xb, URZ ;  /* 0x0000000b04057899 */ /* 0x000fe4000800063f */
[----:B------:R-:W-:Y:S01]  /*0240*/  USHF.L.U32 UR4, UR4, 0x1, URZ ;  /* 0x0000000104047899 */ /* 0x000fe2000800063f */
[----:B------:R-:W0:Y:S11]  /*0250*/  FENCE.VIEW.ASYNC.S ;  /* 0x00000000000073c6 */ /* 0x000e360000000000 */
[----:B0-----:R0:W1:Y:S01]  /*0260*/  SYNCS.EXCH.64 URZ, [UR8], UR4 ;  /* 0x00000004083f75b2 */ /* 0x0010620008000100 */
[----:B------:R0:W2:Y:S01]  /*0270*/  SYNCS.EXCH.64 URZ, [UR8+0x128], UR6 ;  /* 0x00012806083f75b2 */ /* 0x0000a20008000100 */
[----:B------:R0:W3:Y:S01]  /*0280*/  SYNCS.EXCH.64 URZ, [UR8+0x8], UR4 ;  /* 0x00000804083f75b2 */ /* 0x0000e20008000100 */
[----:B------:R0:W4:Y:S01]  /*0290*/  SYNCS.EXCH.64 URZ, [UR8+0x130], UR6 ;  /* 0x00013006083f75b2 */ /* 0x0001220008000100 */
[----:B------:R0:W0:Y:S01]  /*02a0*/  SYNCS.EXCH.64 URZ, [UR8+0x10], UR4 ;  /* 0x00001004083f75b2 */ /* 0x0000220008000100 */
        /* <DEDUP_REMOVED lines=69> */
[----:B-1234-:R-:W-:Y:S01]  /*0700*/  NOP ;  /* 0x0000000000007918 */ /* 0x01efe20000000000 */
.L_x_3:
[----:B0-----:R-:W-:Y:S05]  /*0710*/  BSYNC B0 ;  /* 0x0000000000007941 */ /* 0x001fea0003800000 */
.L_x_2:
[----:B------:R-:W0:Y:S01]  /*0720*/  SHFL.IDX PT, R9, R0, RZ, 0x1f ;  /* 0x00001fff00097589 */ /* 0x000e2200000e0000 */
[----:B------:R-:W-:Y:S01]  /*0730*/  LEA.HI R4, R4, R15, RZ, 0x7 ;  /* 0x0000000f04047211 */ /* 0x000fe200078f38ff */
[----:B------:R-:W1:Y:S01]  /*0740*/  S2UR UR13, SR_CTAID.X ;  /* 0x00000000000d79c3 */ /* 0x000e620000002500 */
[----:B------:R-:W-:Y:S01]  /*0750*/  ELECT P0, URZ, PT ;  /* 0x00000000003f782f */ /* 0x000fe20003800000 */
[----:B------:R2:W3:Y:S01]  /*0760*/  SHFL.IDX PT, R8, R0, RZ, 0x1f ;  /* 0x00001fff00087589 */ /* 0x0004e200000e0000 */
[----:B------:R-:W-:Y:S02]  /*0770*/  LOP3.LUT R4, R4, 0xffffff80, RZ, 0xc0, !PT ;  /* 0xffffff8004047812 */ /* 0x000fe400078ec0ff */
[----:B------:R-:W-:Y:S01]  /*0780*/  ELECT P1, URZ, PT ;  /* 0x00000000003f782f */ /* 0x000fe20003820000 */
[----:B------:R-:W-:Y:S01]  /*0790*/  NOP ;  /* 0x0000000000007918 */ /* 0x000fe20000000000 */
[----:B------:R-:W4:Y:S01]  /*07a0*/  S2R R16, SR_CTAID.Y ;  /* 0x0000000000107919 */ /* 0x000f220000002600 */
[----:B------:R-:W-:Y:S01]  /*07b0*/  ULDC UR4, c[0x0][0x150] ;  /* 0x0000540000047ab9 */ /* 0x000fe20000000800 */
[----:B------:R-:W-:Y:S01]  /*07c0*/  IMAD.IADD R14, R15, 0x1, -R4 ;  /* 0x000000010f0e7824 */ /* 0x000fe200078e0a04 */
[----:B------:R-:W5:Y:S01]  /*07d0*/  LDC R10, c[0x0][0x140] ;  /* 0x00005000ff0a7b82 */ /* 0x000f620000000800 */
[----:B------:R4:W4:Y:S01]  /*07e0*/  SHFL.IDX PT, R11, R5, RZ, 0x1f ;  /* 0x00001fff050b7589 */ /* 0x00092200000e0000 */
[----:B--2---:R-:W-:Y:S01]  /*07f0*/  SHF.R.S32.HI R0, RZ, 0x1f, R7 ;  /* 0x0000001fff007819 */ /* 0x004fe20000011407 */
[----:B------:R-:W-:Y:S01]  /*0800*/  UMOV UR12, 0x80 ;  /* 0x00000080000c7882 */ /* 0x000fe20000000000 */
[----:B------:R-:W-:Y:S01]  /*0810*/  SHF.R.S32.HI R23, RZ, 0x1f, R14 ;  /* 0x0000001fff177819 */ /* 0x000fe2000001140e */
[----:B------:R-:W-:Y:S01]  /*0820*/  NOP ;  /* 0x0000000000007918 */ /* 0x000fe20000000000 */
[----:B------:R-:W-:Y:S01]  /*0830*/  LEA.HI R0, R0, R7, RZ, 0x2 ;  /* 0x0000000700007211 */ /* 0x000fe200078f10ff */
[----:B------:R-:W-:Y:S01]  /*0840*/  VIADD R40, R6, 0xffffffff ;  /* 0xffffffff06287836 */ /* 0x000fe20000000000 */
[----:B------:R-:W-:Y:S01]  /*0850*/  LEA.HI R3, R23, R14, RZ, 0x3 ;  /* 0x0000000e17037211 */ /* 0x000fe200078f18ff */
[----:B------:R-:W2:Y:S01]  /*0860*/  LDC R25, c[0x0][0x148] ;  /* 0x00005200ff197b82 */ /* 0x000ea20000000800 */
[----:B------:R-:W-:-:S02]  /*0870*/  LOP3.LUT R0, R0, 0x3ffffffc, RZ, 0xc0, !PT ;  /* 0x3ffffffc00007812 */ /* 0x000fc400078ec0ff */
[--C-:B------:R-:W-:Y:S02]  /*0880*/  SHF.R.S32.HI R4, RZ, 0x3, R3.reuse ;  /* 0x00000003ff047819 */ /* 0x100fe40000011403 */
[----:B0-----:R-:W-:Y:S01]  /*0890*/  ISETP.NE.OR P0, PT, R9, RZ, !P0 ;  /* 0x000000ff0900720c */ /* 0x001fe20004705670 */
[----:B------:R-:W-:Y:S01]  /*08a0*/  IMAD.IADD R0, R7, 0x1, -R0 ;  /* 0x0000000107007824 */ /* 0x000fe200078e0a00 */
[----:B------:R-:W-:Y:S02]  /*08b0*/  SHF.R.S32.HI R3, RZ, 0x1f, R3 ;  /* 0x0000001fff037819 */ /* 0x000fe40000011403 */
[----:B---3--:R-:W-:Y:S02]  /*08c0*/  ISETP.NE.OR P1, PT, R8, RZ, !P1 ;  /* 0x000000ff0800720c */ /* 0x008fe40004f25670 */
[----:B------:R-:W-:Y:S01]  /*08d0*/  LEA.HI R3, R3, R4, RZ, 0x2 ;  /* 0x0000000403037211 */ /* 0x000fe200078f10ff */
[----:B------:R-:W0:Y:S01]  /*08e0*/  LDC R8, c[0x0][0x144] ;  /* 0x00005100ff087b82 */ /* 0x000e220000000800 */
[----:B------:R-:W-:-:S02]  /*08f0*/  ISETP.GE.U32.AND P5, PT, R40, 0x2, PT ;  /* 0x000000022800780c */ /* 0x000fc40003fa6070 */
[----:B------:R-:W-:Y:S02]  /*0900*/  LOP3.LUT R9, R3, 0xfffffffc, RZ, 0xc0, !PT ;  /* 0xfffffffc03097812 */ /* 0x000fe400078ec0ff */
[----:B------:R-:W-:Y:S01]  /*0910*/  SHF.R.S32.HI R3, RZ, 0x1f, R2 ;  /* 0x0000001fff037819 */ /* 0x000fe20000011402 */
[----:B------:R-:W-:Y:S01]  /*0920*/  VOTEU.ALL UP0, P0 ;  /* 0x00000000003f7886 */ /* 0x000fe20000000000 */
[----:B-----5:R-:W-:Y:S01]  /*0930*/  ISETP.EQ.U32.AND P4, PT, R10, 0x1, PT ;  /* 0x000000010a00780c */ /* 0x020fe20003f82070 */
[----:B------:R-:W-:Y:S01]  /*0940*/  IMAD.IADD R9, R4, 0x1, -R9 ;  /* 0x0000000104097824 */ /* 0x000fe200078e0a09 */
[----:B-1----:R-:W-:Y:S01]  /*0950*/  I2FP.F32.U32 R4, UR13 ;  /* 0x0000000d00047c45 */ /* 0x002fe20008201000 */
[----:B------:R-:W-:Y:S01]  /*0960*/  VOTEU.ALL UP1, P1 ;  /* 0x00000000003f7886 */ /* 0x000fe20000820000 */
[----:B------:R-:W1:Y:S01]  /*0970*/  @!UP0 S2UR UR7, SR_CgaCtaId ;  /* 0x00000000000789c3 */ /* 0x000e620000008800 */
[----:B----4-:R-:W-:Y:S01]  /*0980*/  I2FP.F32.U32 R5, R16 ;  /* 0x0000001000057245 */ /* 0x010fe20000201000 */
[----:B------:R-:W-:-:S02]  /*0990*/  IMAD R0, R0, 0x4, R9 ;  /* 0x0000000400007824 */ /* 0x000fc400078e0209 */
[----:B------:R-:W-:Y:S01]  /*09a0*/  FMUL R4, R4, UR4 ;  /* 0x0000000404047c20 */ /* 0x000fe20008400000 */
[----:B------:R-:W-:Y:S01]  /*09b0*/  ULDC UR4, c[0x0][0x154] ;  /* 0x0000550000047ab9 */ /* 0x000fe20000000800 */
[----:B------:R-:W-:Y:S01]  /*09c0*/  LEA.HI R3, R3, R2, RZ, 0x2 ;  /* 0x0000000203037211 */ /* 0x000fe200078f10ff */
[----:B------:R-:W-:Y:S01]  /*09d0*/  FMUL R5, R5, UR4 ;  /* 0x0000000405057c20 */ /* 0x000fe20008400000 */
[----:B------:R-:W-:Y:S01]  /*09e0*/  UMOV UR4, 0x20 ;  /* 0x0000002000047882 */ /* 0x000fe20000000000 */
[----:B------:R-:W3:Y:S01]  /*09f0*/  @!UP1 S2UR UR10, SR_CgaCtaId ;  /* 0x00000000000a99c3 */ /* 0x000ee20000008800 */
[----:B------:R-:W4:Y:S01]  /*0a00*/  F2I.U32.TRUNC.NTZ R4, R4 ;  /* 0x0000000400047305 */ /* 0x000f22000020f000 */
[----:B------:R-:W-:Y:S01]  /*0a10*/  LOP3.LUT R3, R3, 0xfffffffc, RZ, 0xc0, !PT ;  /* 0xfffffffc03037812 */ /* 0x000fe200078ec0ff */
[----:B------:R-:W-:Y:S01]  /*0a20*/  @!UP0 UMOV UR6, 0x400 ;  /* 0x0000040000068882 */ /* 0x000fe20000000000 */
[----:B------:R-:W-:-:S04]  /*0a30*/  @!UP0 UIADD3 UR4, -UR4, 0x100000, URZ ;  /* 0x0010000004048890 */ /* 0x000fc8000fffe13f */
[----:B------:R-:W-:Y:S02]  /*0a40*/  @!UP0 USHF.L.U32 UR5, UR4, 0xb, URZ ;  /* 0x0000000b04058899 */ /* 0x000fe4000800063f */
[----:B------:R-:W-:Y:S01]  /*0a50*/  @!UP0 USHF.L.U32 UR4, UR4, 0x1, URZ ;  /* 0x0000000104048899 */ /* 0x000fe2000800063f */
[----:B------:R-:W-:Y:S01]  /*0a60*/  R2UR UR11, R11 ;  /* 0x000000000b0b72ca */ /* 0x000fe200000e0000 */
[----:B------:R-:W-:Y:S01]  /*0a70*/  @!UP1 UMOV UR9, 0x400 ;  /* 0x0000040000099882 */ /* 0x000fe20000000000 */
[----:B------:R-:W-:Y:S01]  /*0a80*/  IMAD.IADD R22, R2, 0x1, -R3 ;  /* 0x0000000102167824 */ /* 0x000fe200078e0a03 */
[----:B------:R-:W-:Y:S01]  /*0a90*/  VOTEU.ALL UP2, P1 ;  /* 0x00000000003f7886 */ /* 0x000fe20000840000 */
[----:B------:R-:W5:Y:S01]  /*0aa0*/  F2I.U32.TRUNC.NTZ R5, R5 ;  /* 0x0000000500057305 */ /* 0x000f62000020f000 */
[----:B------:R-:W-:Y:S01]  /*0ab0*/  IMAD.SHL.U32 R3, R0, 0x4, RZ ;  /* 0x0000000400037824 */ /* 0x000fe200078e00ff */
[----:B------:R-:W-:Y:S01]  /*0ac0*/  VOTEU.ALL UP3, P1 ;  /* 0x00000000003f7886 */ /* 0x000fe20000860000 */
[----:B------:R-:W-:Y:S01]  /*0ad0*/  VOTEU.ALL UP4, P1 ;  /* 0x00000000003f7886 */ /* 0x000fe20000880000 */
[----:B------:R-:W-:Y:S01]  /*0ae0*/  VOTEU.ALL UP5, P1 ;  /* 0x00000000003f7886 */ /* 0x000fe200008a0000 */
[----:B------:R-:W-:Y:S01]  /*0af0*/  ISETP.NE.AND P1, PT, R22, 0x3, PT ;  /* 0x000000031600780c */ /* 0x000fe20003f25270 */
[----:B-1----:R-:W-:Y:S01]  /*0b00*/  @!UP0 ULEA UR8, UR7, UR6, 0x18 ;  /* 0x0000000607088291 */ /* 0x002fe2000f8ec03f */
[----:B------:R-:W-:Y:S01]  /*0b10*/  LOP3.LUT R10, R0, 0xc, R3, 0x78, !PT ;  /* 0x0000000c000a7812 */ /* 0x000fe200078e7803 */
[----:B------:R-:W-:-:S04]  /*0b20*/  @!UP1 UIADD3 UR6, -UR12, 0x100000, URZ ;  /* 0x001000000c069890 */ /* 0x000fc8000fffe13f */
[----:B------:R-:W-:Y:S02]  /*0b30*/  @!UP1 USHF.L.U32 UR7, UR6, 0xb, URZ ;  /* 0x0000000b06079899 */ /* 0x000fe4000800063f */
[----:B------:R-:W-:Y:S01]  /*0b40*/  @!UP1 USHF.L.U32 UR6, UR6, 0x1, URZ ;  /* 0x0000000106069899 */ /* 0x000fe2000800063f */
[----:B----4-:R-:W-:Y:S01]  /*0b50*/  IMAD.MOV R7, RZ, RZ, -R4 ;  /* 0x000000ffff077224 */ /* 0x010fe200078e0a04 */
[----:B------:R-:W-:Y:S01]  /*0b60*/  VOTEU.ALL UP0, P0 ;  /* 0x00000000003f7886 */ /* 0x000fe20000000000 */
[----:B------:R-:W-:Y:S02]  /*0b70*/  ISETP.EQ.OR P1, PT, R22, RZ, !P1 ;  /* 0x000000ff1600720c */ /* 0x000fe40004f22670 */
[----:B0-----:R-:W-:Y:S01]  /*0b80*/  IMAD R24, R8, R7, UR13 ;  /* 0x0000000d08187e24 */ /* 0x001fe2000f8e0207 */
[----:B---3--:R-:W-:Y:S01]  /*0b90*/  @!UP1 ULEA UR9, UR10, UR9, 0x18 ;  /* 0x000000090a099291 */ /* 0x008fe2000f8ec03f */
[----:B-----5:R-:W-:Y:S01]  /*0ba0*/  IMAD.MOV R26, RZ, RZ, -R5 ;  /* 0x000000ffff1a7224 */ /* 0x020fe200078e0a05 */
[----:B------:R-:W-:Y:S01]  /*0bb0*/  VOTEU.ALL UP1, P0 ;  /* 0x00000000003f7886 */ /* 0x000fe20000020000 */
[----:B------:R-:W-:Y:S01]  /*0bc0*/  LOP3.LUT P0, RZ, R14, 0x7, RZ, 0xc0, !PT ;  /* 0x000000070eff7812 */ /* 0x000fe2000780c0ff */
[----:B------:R-:W0:Y:S02]  /*0bd0*/  FENCE.VIEW.ASYNC.S ;  /* 0x00000000000073c6 */ /* 0x000e240000000000 */
[----:B0-----:R0:W1:Y:S01]  /*0be0*/  @!UP0 SYNCS.EXCH.64 URZ, [UR8+0x280], UR4 ;  /* 0x00028004083f85b2 */ /* 0x0010620008000100 */
[----:B--2---:R-:W-:Y:S01]  /*0bf0*/  IMAD R3, R25, R26, R16 ;  /* 0x0000001a19037224 */ /* 0x004fe200078e0210 */
[----:B------:R-:W-:-:S02]  /*0c00*/  ISETP.EQ.AND P1, PT, R6, RZ, P1 ;  /* 0x000000ff0600720c */ /* 0x000fc40000f22270 */
[----:B------:R-:W-:Y:S02]  /*0c10*/  ISETP.LT.U32.AND P0, PT, R10, 0x2, !P0 ;  /* 0x000000020a00780c */ /* 0x000fe40004701070 */
[----:B------:R-:W-:Y:S02]  /*0c20*/  ISETP.NE.AND P3, PT, R3, R10, PT ;  /* 0x0000000a0300720c */ /* 0x000fe40003f65270 */
[----:B------:R-:W-:Y:S02]  /*0c30*/  SEL R7, RZ, 0x1, !P1 ;  /* 0x00000001ff077807 */ /* 0x000fe40004800000 */
[----:B------:R-:W-:Y:S02]  /*0c40*/  ISETP.EQ.OR P3, PT, R24, RZ, !P3 ;  /* 0x000000ff1800720c */ /* 0x000fe40005f62670 */
[----:B------:R-:W-:Y:S02]  /*0c50*/  ISETP.NE.AND P2, PT, R6, RZ, PT ;  /* 0x000000ff0600720c */ /* 0x000fe40003f45270 */
[----:B------:R-:W-:Y:S01]  /*0c60*/  PLOP3.LUT P0, PT, P0, P3, PT, 0x80, 0x0 ;  /* 0x000000000000781c */ /* 0x000fe20000707070 */
[----:B------:R0:W2:Y:S01]  /*0c70*/  @!UP1 SYNCS.EXCH.64 URZ, [UR8+0x288], UR4 ;  /* 0x00028804083f95b2 */ /* 0x0000a20008000100 */
[----:B------:R-:W-:Y:S01]  /*0c80*/  NOP ;  /* 0x0000000000007918 */ /* 0x000fe20000000000 */
[----:B------:R-:W-:Y:S01]  /*0c90*/  SEL R7, R7, 0x2, P5 ;  /* 0x0000000207077807 */ /* 0x000fe20002800000 */
[----:B------:R0:W3:Y:S01]  /*0ca0*/  @!UP2 SYNCS.EXCH.64 URZ, [UR9+0x260], UR6 ;  /* 0x00026006093fa5b2 */ /* 0x0000e20008000100 */
[----:B------:R0:W4:Y:S01]  /*0cb0*/  @!UP3 SYNCS.EXCH.64 URZ, [UR9+0x268], UR6 ;  /* 0x00026806093fb5b2 */ /* 0x0001220008000100 */
[----:B------:R0:W0:Y:S01]  /*0cc0*/  @!UP4 SYNCS.EXCH.64 URZ, [UR9+0x270], UR6 ;  /* 0x00027006093fc5b2 */ /* 0x0000220008000100 */
[----:B------:R0:W0:Y:S01]  /*0cd0*/  @!UP5 SYNCS.EXCH.64 URZ, [UR9+0x278], UR6 ;  /* 0x00027806093fd5b2 */ /* 0x0000220008000100 */
[----:B------:R-:W-:Y:S01]  /*0ce0*/  NOP ;  /* 0x0000000000007918 */ /* 0x000fe20000000000 */
[----:B------:R-:W-:Y:S05]  /*0cf0*/  @!P4 BRA `(.L_x_4) ;  /* 0x000000000008c947 */ /* 0x000fea0003800000 */
[----:B01234-:R-:W-:Y:S01]  /*0d00*/  UCGABAR_ARV ;  /* 0x00000000000079c7 */ /* 0x01ffe20008000000 */
[----:B------:R-:W-:Y:S05]  /*0d10*/  BRA `(.L_x_5) ;  /* 0x0000000000047947 */ /* 0x000fea0003800000 */
.L_x_4:
[----:B01234-:R-:W-:Y:S01]  /*0d20*/  NOP ;  /* 0x0000000000007918 */ /* 0x01ffe20000000000 */
.L_x_5:
[----:B------:R-:W-:Y:S01]  /*0d30*/  ULDC.64 UR4, c[0x0][0x598] ;  /* 0x0001660000047ab9 */ /* 0x000fe20000000a00 */
[----:B------:R-:W-:Y:S01]  /*0d40*/  ULDC.64 UR20, c[0x0][0x208] ;  /* 0x0000820000147ab9 */ /* 0x000fe20000000a00 */
[----:B------:R-:W-:-:S04]  /*0d50*/  ISETP.NE.U32.AND P1, PT, RZ, UR4, PT ;  /* 0x00000004ff007c0c */ /* 0x000fc8000bf25070 */
[----:B------:R-:W-:-:S13]  /*0d60*/  ISETP.NE.AND.EX P1, PT, RZ, UR5, PT, P1 ;  /* 0x00000005ff007c0c */ /* 0x000fda000bf25310 */
[----:B------:R-:W-:Y:S05]  /*0d70*/  @!P1 BRA `(.L_x_6) ;  /* 0x00000000001c9947 */ /* 0x000fea0003800000 */
[----:B------:R-:W0:Y:S02]  /*0d80*/  LDC.64 R2, c[0x0][0x598] ;  /* 0x00016600ff027b82 */ /* 0x000e240000000a00 */
[----:B0-----:R-:W2:Y:S02]  /*0d90*/  LDG.E.64 R2, desc[UR20][R2.64] ;  /* 0x0000001402027981 */ /* 0x001ea4000c1e1b00 */
[----:B--2---:R-:W-:-:S04]  /*0da0*/  ISETP.NE.U32.AND P1, PT, R2, RZ, PT ;  /* 0x000000ff0200720c */ /* 0x004fc80003f25070 */
[----:B------:R-:W-:-:S13]  /*0db0*/  ISETP.NE.AND.EX P1, PT, R3, RZ, PT, P1 ;  /* 0x000000ff0300720c */ /* 0x000fda0003f25310 */
[----:B------:R-:W-:Y:S05]  /*0dc0*/  @!P1 BRA `(.L_x_6) ;  /* 0x0000000000089947 */ /* 0x000fea0003800000 */
[----:B------:R0:W5:Y:S01]  /*0dd0*/  LD.E R11, desc[UR20][R2.64] ;  /* 0x00000014020b7980 */ /* 0x000162000c101900 */
[----:B------:R-:W-:Y:S05]  /*0de0*/  BRA `(.L_x_7) ;  /* 0x0000000000207947 */ /* 0x000fea0003800000 */
.L_x_6:
[----:B------:R-:W-:Y:S02]  /*0df0*/  ULDC.64 UR4, c[0x0][0x588] ;  /* 0x0001620000047ab9 */ /* 0x000fe40000000a00 */
[----:B------:R-:W-:-:S04]  /*0e00*/  ISETP.NE.U32.AND P1, PT, RZ, UR4, PT ;  /* 0x00000004ff007c0c */ /* 0x000fc8000bf25070 */
[----:B------:R-:W-:-:S13]  /*0e10*/  ISETP.NE.AND.EX P1, PT, RZ, UR5, PT, P1 ;  /* 0x00000005ff007c0c */ /* 0x000fda000bf25310 */
[----:B------:R-:W-:Y:S05]  /*0e20*/  @!P1 BRA `(.L_x_8) ;  /* 0x00000000000c9947 */ /* 0x000fea0003800000 */
[----:B------:R-:W0:Y:S02]  /*0e30*/  LDC.64 R2, c[0x0][0x588] ;  /* 0x00016200ff027b82 */ /* 0x000e240000000a00 */
[----:B0-----:R1:W5:Y:S01]  /*0e40*/  LDG.E R11, desc[UR20][R2.64] ;  /* 0x00000014020b7981 */ /* 0x001362000c1e1900 */
[----:B------:R-:W-:Y:S05]  /*0e50*/  BRA `(.L_x_7) ;  /* 0x0000000000047947 */ /* 0x000fea0003800000 */
.L_x_8:
[----:B------:R-:W2:Y:S02]  /*0e60*/  LDC R11, c[0x0][0x580] ;  /* 0x00016000ff0b7b82 */ /* 0x000ea40000000800 */
.L_x_7:
[----:B------:R-:W-:Y:S02]  /*0e70*/  ULDC.64 UR4, c[0x0][0x5a0] ;  /* 0x0001680000047ab9 */ /* 0x000fe40000000a00 */
[----:B------:R-:W-:-:S04]  /*0e80*/  ISETP.NE.U32.AND P1, PT, RZ, UR4, PT ;  /* 0x00000004ff007c0c */ /* 0x000fc8000bf25070 */
[----:B------:R-:W-:-:S13]  /*0e90*/  ISETP.NE.AND.EX P1, PT, RZ, UR5, PT, P1 ;  /* 0x00000005ff007c0c */ /* 0x000fda000bf25310 */
[----:B------:R-:W-:Y:S05]  /*0ea0*/  @!P1 BRA `(.L_x_9) ;  /* 0x00000000001c9947 */ /* 0x000fea0003800000 */
[----:B01----:R-:W0:Y:S02]  /*0eb0*/  LDC.64 R2, c[0x0][0x5a0] ;  /* 0x00016800ff027b82 */ /* 0x003e240000000a00 */
[----:B0-----:R-:W3:Y:S02]  /*0ec0*/  LDG.E.64 R2, desc[UR20][R2.64] ;  /* 0x0000001402027981 */ /* 0x001ee4000c1e1b00 */
[----:B---3--:R-:W-:-:S04]  /*0ed0*/  ISETP.NE.U32.AND P1, PT, R2, RZ, PT ;  /* 0x000000ff0200720c */ /* 0x008fc80003f25070 */
[----:B------:R-:W-:-:S13]  /*0ee0*/  ISETP.NE.AND.EX P1, PT, R3, RZ, PT, P1 ;  /* 0x000000ff0300720c */ /* 0x000fda0003f25310 */
[----:B------:R-:W-:Y:S05]  /*0ef0*/  @!P1 BRA `(.L_x_9) ;  /* 0x0000000000089947 */ /* 0x000fea0003800000 */
[----:B------:R0:W5:Y:S01]  /*0f00*/  LD.E R12, desc[UR20][R2.64] ;  /* 0x00000014020c7980 */ /* 0x000162000c101900 */
[----:B------:R-:W-:Y:S05]  /*0f10*/  BRA `(.L_x_10) ;  /* 0x0000000000207947 */ /* 0x000fea0003800000 */
.L_x_9:
[----:B------:R-:W-:Y:S02]  /*0f20*/  ULDC.64 UR4, c[0x0][0x590] ;  /* 0x0001640000047ab9 */ /* 0x000fe40000000a00 */
[----:B------:R-:W-:-:S04]  /*0f30*/  ISETP.NE.U32.AND P1, PT, RZ, UR4, PT ;  /* 0x00000004ff007c0c */ /* 0x000fc8000bf25070 */
[----:B------:R-:W-:-:S13]  /*0f40*/  ISETP.NE.AND.EX P1, PT, RZ, UR5, PT, P1 ;  /* 0x00000005ff007c0c */ /* 0x000fda000bf25310 */
[----:B------:R-:W-:Y:S05]  /*0f50*/  @!P1 BRA `(.L_x_11) ;  /* 0x00000000000c9947 */ /* 0x000fea0003800000 */
[----:B------:R-:W3:Y:S02]  /*0f60*/  LDC.64 R12, c[0x0][0x590] ;  /* 0x00016400ff0c7b82 */ /* 0x000ee40000000a00 */
[----:B---3--:R3:W5:Y:S01]  /*0f70*/  LDG.E R12, desc[UR20][R12.64] ;  /* 0x000000140c0c7981 */ /* 0x008762000c1e1900 */
[----:B------:R-:W-:Y:S05]  /*0f80*/  BRA `(.L_x_10) ;  /* 0x0000000000047947 */ /* 0x000fea0003800000 */
.L_x_11:
[----:B------:R-:W4:Y:S02]  /*0f90*/  LDC R12, c[0x0][0x584] ;  /* 0x00016100ff0c7b82 */ /* 0x000f240000000800 */
.L_x_10:
[----:B------:R-:W1:Y:S01]  /*0fa0*/  LDC R0, c[0x0][0x65c] ;  /* 0x00019700ff007b82 */ /* 0x000e620000000800 */
[----:B------:R-:W-:Y:S01]  /*0fb0*/  ULDC UR8, c[0x0][0x28c] ;  /* 0x0000a30000087ab9 */ /* 0x000fe20000000800 */
[----:B------:R-:W-:Y:S01]  /*0fc0*/  ISETP.NE.AND P1, PT, R6, 0x2, PT ;  /* 0x000000020600780c */ /* 0x000fe20003f25270 */
[----:B------:R-:W-:Y:S01]  /*0fd0*/  UIADD3 UR8, UR8, 0x1f, URZ ;  /* 0x0000001f08087890 */ /* 0x000fe2000fffe03f */
[----:B------:R-:W-:Y:S01]  /*0fe0*/  IMAD.U32 R4, RZ, RZ, UR13 ;  /* 0x0000000dff047e24 */ /* 0x000fe2000f8e00ff */
[----:B------:R-:W-:Y:S01]  /*0ff0*/  UMOV UR5, URZ ;  /* 0x0000003f00057c82 */ /* 0x000fe20008000000 */
[----:B------:R-:W-:Y:S01]  /*1000*/  UMOV UR4, URZ ;  /* 0x0000003f00047c82 */ /* 0x000fe20008000000 */
[----:B------:R-:W-:-:S04]  /*1010*/  USHF.R.S32.HI UR9, URZ, 0x1f, UR8 ;  /* 0x0000001f3f097899 */ /* 0x000fc80008011408 */
[----:B------:R-:W-:Y:S01]  /*1020*/  ULEA.HI UR9, UR9, UR8, URZ, 0x5 ;  /* 0x0000000809097291 */ /* 0x000fe2000f8f283f */
[----:B-1----:R-:W-:-:S13]  /*1030*/  ISETP.NE.AND P3, PT, R0, 0x1, PT ;  /* 0x000000010000780c */ /* 0x002fda0003f65270 */
[----:B0-----:R-:W0:Y:S01]  /*1040*/  @P3 LDC R3, c[0x0][0x10] ;  /* 0x00000400ff033b82 */ /* 0x001e220000000800 */
[----:B------:R-:W-:Y:S02]  /*1050*/  @P3 IMAD.MOV.U32 R17, RZ, RZ, RZ ;  /* 0x000000ffff113224 */ /* 0x000fe400078e00ff */
[----:B------:R-:W-:-:S05]  /*1060*/  @P3 IMAD.MOV.U32 R5, RZ, RZ, RZ ;  /* 0x000000ffff053224 */ /* 0x000fca00078e00ff */
[----:B------:R-:W1:Y:S01]  /*1070*/  @!P3 LDC R9, c[0x0][0xc] ;  /* 0x00000300ff09bb82 */ /* 0x000e620000000800 */
[----:B------:R-:W-:Y:S01]  /*1080*/  ULDC UR6, c[0x0][0xc] ;  /* 0x0000030000067ab9 */ /* 0x000fe20000000800 */
[----:B------:R-:W-:Y:S02]  /*1090*/  ULDC UR7, c[0x0][0x10] ;  /* 0x0000040000077ab9 */ /* 0x000fe40000000800 */
[----:B------:R-:W-:-:S04]  /*10a0*/  UIMAD.WIDE.U32 UR6, UR6, UR7, URZ ;  /* 0x00000007060672a5 */ /* 0x000fc8000f8e003f */
[----:B------:R-:W3:Y:S01]  /*10b0*/  LDC R8, c[0x0][0x14] ;  /* 0x00000500ff087b82 */ /* 0x000ee20000000800 */
[----:B0-----:R-:W-:Y:S01]  /*10c0*/  @P3 IMAD.WIDE.U32 R2, R3, UR13, R16 ;  /* 0x0000000d03023c25 */ /* 0x001fe2000f8e0010 */
[----:B------:R-:W-:-:S03]  /*10d0*/  USHF.R.S32.HI UR13, URZ, 0x5, UR9 ;  /* 0x000000053f0d7899 */ /* 0x000fc60008011409 */
[----:B------:R-:W-:Y:S02]  /*10e0*/  @P3 IMAD.IADD R3, R3, 0x1, R5 ;  /* 0x0000000103033824 */ /* 0x000fe400078e0205 */
[----:B------:R-:W-:Y:S02]  /*10f0*/  IMAD.MOV.U32 R5, RZ, RZ, RZ ;  /* 0x000000ffff057224 */ /* 0x000fe400078e00ff */
[----:B-1----:R-:W-:-:S04]  /*1100*/  @!P3 IMAD.WIDE.U32 R4, R16, R9, R4 ;  /* 0x000000091004b225 */ /* 0x002fc800078e0004 */
[----:B------:R-:W-:Y:S02]  /*1110*/  @!P3 IMAD.MOV.U32 R2, RZ, RZ, R4 ;  /* 0x000000ffff02b224 */ /* 0x000fe400078e0004 */
[C---:B---3--:R-:W-:Y:S02]  /*1120*/  IMAD R13, R8.reuse, UR7, RZ ;  /* 0x00000007080d7c24 */ /* 0x048fe4000f8e02ff */
[----:B------:R-:W-:Y:S01]  /*1130*/  IMAD.WIDE.U32 R8, R8, UR6, RZ ;  /* 0x0000000608087c25 */ /* 0x000fe2000f8e00ff */
[----:B------:R-:W-:-:S03]  /*1140*/  ULDC.64 UR6, c[0x0][0x650] ;  /* 0x0001940000067ab9 */ /* 0x000fc60000000a00 */
[----:B------:R-:W-:Y:S02]  /*1150*/  @!P3 IMAD.MOV.U32 R3, RZ, RZ, R5 ;  /* 0x000000ffff03b224 */ /* 0x000fe400078e0005 */
[----:B------:R-:W-:Y:S01]  /*1160*/  IMAD.IADD R0, R9, 0x1, R13 ;  /* 0x0000000109007824 */ /* 0x000fe200078e020d */
[----:B------:R-:W-:Y:S06]  /*1170*/  @P1 BRA `(.L_x_12) ;  /* 0x0000000000281947 */ /* 0x000fec0003800000 */
[----:B------:R-:W-:Y:S01]  /*1180*/  UIMAD.WIDE.U32 UR4, UR13, -0x45306eb3, URZ ;  /* 0xbacf914d0d0478a5 */ /* 0x000fe2000f8e003f */
[----:B------:R-:W-:Y:S01]  /*1190*/  IADD3 R2, P1, R2, R8, RZ ;  /* 0x0000000802027210 */ /* 0x000fe20007f3e0ff */
[----:B------:R-:W-:Y:S02]  /*11a0*/  UISETP.GE.U32.AND UP0, UPT, UR13, 0x25, UPT ;  /* 0x000000250d00788c */ /* 0x000fe4000bf06070 */
[----:B------:R-:W-:Y:S02]  /*11b0*/  UIADD3 UR4, -UR5, UR13, URZ ;  /* 0x0000000d05047290 */ /* 0x000fe4000fffe13f */
[----:B------:R-:W-:Y:S02]  /*11c0*/  IMAD.X R3, R0, 0x1, R3, P1 ;  /* 0x0000000100037824 */ /* 0x000fe400008e0603 */
[----:B------:R-:W-:-:S04]  /*11d0*/  ULEA.HI UR4, UR4, UR5, URZ, 0x1f ;  /* 0x0000000504047291 */ /* 0x000fc8000f8ff83f */
[----:B------:R-:W-:-:S03]  /*11e0*/  USHF.R.U32.HI UR5, URZ, 0x5, UR4 ;  /* 0x000000053f057899 */ /* 0x000fc60008011604 */
[----:B------:R-:W-:Y:S01]  /*11f0*/  UMOV UR4, URZ ;  /* 0x0000003f00047c82 */ /* 0x000fe20008000000 */
[----:B------:R-:W-:Y:S02]  /*1200*/  @UP0 ULOP3.LUT UR4, UR5, 0x1, URZ, 0xc0, !UPT ;  /* 0x0000000105040892 */ /* 0x000fe4000f8ec03f */
[----:B------:R-:W-:-:S12]  /*1210*/  UIMAD UR5, UR5, -0x25, UR13 ;  /* 0xffffffdb050578a4 */ /* 0x000fd8000f8e020d */
.L_x_12:
[----:B------:R-:W-:Y:S01]  /*1220*/  ISETP.GE.U32.AND P1, PT, R2, UR6, PT ;  /* 0x0000000602007c0c */ /* 0x000fe2000bf26070 */
[----:B------:R-:W-:Y:S01]  /*1230*/  IMAD.MOV.U32 R6, RZ, RZ, -0x1 ;  /* 0xffffffffff067424 */ /* 0x000fe200078e00ff */
[----:B------:R-:W-:Y:S01]  /*1240*/  PRMT R13, RZ, 0x7610, R13 ;  /* 0x00007610ff0d7816 */ /* 0x000fe2000000000d */
[----:B------:R-:W-:Y:S01]  /*1250*/  IMAD.MOV.U32 R5, RZ, RZ, -0x1 ;  /* 0xffffffffff057424 */ /* 0x000fe200078e00ff */
[----:B------:R-:W-:Y:S01]  /*1260*/  ISETP.GE.U32.AND.EX P1, PT, R3, UR7, PT, P1 ;  /* 0x0000000703007c0c */ /* 0x000fe2000bf26110 */
[----:B------:R-:W-:-:S12]  /*1270*/  IMAD.MOV.U32 R4, RZ, RZ, -0x1 ;  /* 0xffffffffff047424 */ /* 0x000fd800078e00ff */
[----:B------:R-:W-:Y:S05]  /*1280*/  @P1 BRA `(.L_x_13) ;  /* 0x0000000400241947 */ /* 0x000fea0003800000 */
[----:B------:R-:W0:Y:S01]  /*1290*/  LDC.64 R28, c[0x0][0x628] ;  /* 0x00018a00ff1c7b82 */ /* 0x000e220000000a00 */
[----:B------:R-:W-:Y:S02]  /*12a0*/  IMAD.MOV.U32 R4, RZ, RZ, R2 ;  /* 0x000000ffff047224 */ /* 0x000fe400078e0002 */
[----:B------:R-:W-:-:S05]  /*12b0*/  IMAD.MOV.U32 R5, RZ, RZ, R3 ;  /* 0x000000ffff057224 */ /* 0x000fca00078e0003 */
[----:B------:R-:W1:Y:S08]  /*12c0*/  LDC R6, c[0x0][0x630] ;  /* 0x00018c00ff067b82 */ /* 0x000e700000000800 */
[----:B------:R-:W3:Y:S01]  /*12d0*/  LDC.64 R30, c[0x0][0x620] ;  /* 0x00018800ff1e7b82 */ /* 0x000ee20000000a00 */
[----:B0-----:R-:W-:-:S04]  /*12e0*/  ISETP.NE.U32.AND P1, PT, R28, RZ, PT ;  /* 0x000000ff1c00720c */ /* 0x001fc80003f25070 */
[----:B------:R-:W-:-:S13]  /*12f0*/  ISETP.NE.AND.EX P1, PT, R29, RZ, PT, P1 ;  /* 0x000000ff1d00720c */ /* 0x000fda0003f25310 */
[----:B-1-3--:R-:W-:Y:S05]  /*1300*/  @!P1 BRA `(.L_x_14) ;  /* 0x0000000000289947 */ /* 0x00afea0003800000 */
[----:B------:R-:W0:Y:S02]  /*1310*/  LDC R13, c[0x0][0x634] ;  /* 0x00018d00ff0d7b82 */ /* 0x000e240000000800 */
[----:B0-----:R-:W-:-:S05]  /*1320*/  IADD3 R13, P1, R2, R13, RZ ;  /* 0x0000000d020d7210 */ /* 0x001fca0007f3e0ff */
[----:B------:R-:W-:-:S04]  /*1330*/  IMAD.X R27, RZ, RZ, R3, P1 ;  /* 0x000000ffff1b7224 */ /* 0x000fc800008e0603 */
[----:B------:R-:W-:-:S04]  /*1340*/  IMAD.WIDE.U32 R4, R27, R28, RZ ;  /* 0x0000001c1b047225 */ /* 0x000fc800078e00ff */
[----:B------:R-:W-:-:S04]  /*1350*/  IMAD.WIDE.U32 R18, P1, R13, R29, R4 ;  /* 0x0000001d0d127225 */ /* 0x000fc80007820004 */
[----:B------:R-:W-:-:S04]  /*1360*/  IMAD.WIDE.U32 R4, R13, R28, RZ ;  /* 0x0000001c0d047225 */ /* 0x000fc800078e00ff */
[----:B------:R-:W-:Y:S01]  /*1370*/  IMAD.X R21, RZ, RZ, RZ, P1 ;  /* 0x000000ffff157224 */ /* 0x000fe200008e06ff */
[----:B------:R-:W-:Y:S01]  /*1380*/  IADD3 RZ, P1, R5, R18, RZ ;  /* 0x0000001205ff7210 */ /* 0x000fe20007f3e0ff */
[----:B------:R-:W-:-:S04]  /*1390*/  IMAD.MOV.U32 R20, RZ, RZ, R19 ;  /* 0x000000ffff147224 */ /* 0x000fc800078e0013 */
[----:B------:R-:W-:-:S08]  /*13a0*/  IMAD.WIDE.U32.X R4, R27, R29, R20, P1 ;  /* 0x0000001d1b047225 */ /* 0x000fd000008e0414 */
.L_x_14:
[----:B------:R-:W0:Y:S01]  /*13b0*/  LDC.64 R32, c[0x0][0x640] ;  /* 0x00019000ff207b82 */ /* 0x000e220000000a00 */
[-CC-:B------:R-:W-:Y:S01]  /*13c0*/  SHF.R.U64 R37, R4, R6.reuse, R5.reuse ;  /* 0x0000000604257219 */ /* 0x180fe20000001205 */
[----:B------:R-:W-:Y:S01]  /*13d0*/  IMAD.MOV.U32 R35, RZ, RZ, 0x1 ;  /* 0x00000001ff237424 */ /* 0x000fe200078e00ff */
[----:B------:R-:W-:Y:S02]  /*13e0*/  SHF.R.U32.HI R4, RZ, R6, R5 ;  /* 0x00000006ff047219 */ /* 0x000fe40000011605 */
[----:B------:R-:W-:-:S03]  /*13f0*/  IADD3 R13, P1, RZ, -R37, RZ ;  /* 0x80000025ff0d7210 */ /* 0x000fc60007f3e0ff */
[----:B------:R-:W1:Y:S02]  /*1400*/  LDC R18, c[0x0][0x618] ;  /* 0x00018600ff127b82 */ /* 0x000e640000000800 */
[----:B------:R-:W-:-:S04]  /*1410*/  IMAD.X R5, RZ, RZ, ~R4, P1 ;  /* 0x000000ffff057224 */ /* 0x000fc800008e0e04 */
[-C--:B------:R-:W-:Y:S02]  /*1420*/  IMAD R6, R5, R30.reuse, RZ ;  /* 0x0000001e05067224 */ /* 0x080fe400078e02ff */
[----:B------:R-:W3:Y:S01]  /*1430*/  LDC R19, c[0x0][0x608] ;  /* 0x00018200ff137b82 */ /* 0x000ee20000000800 */
[----:B------:R-:W-:-:S04]  /*1440*/  IMAD.WIDE.U32 R4, R13, R30, R2 ;  /* 0x0000001e0d047225 */ /* 0x000fc800078e0002 */
[----:B------:R-:W-:-:S03]  /*1450*/  IMAD R13, R13, R31, R6 ;  /* 0x0000001f0d0d7224 */ /* 0x000fc600078e0206 */
[----:B------:R-:W2:Y:S01]  /*1460*/  LDC R28, c[0x0][0x658] ;  /* 0x00019600ff1c7b82 */ /* 0x000ea20000000800 */
[----:B------:R-:W-:Y:S01]  /*1470*/  IMAD.IADD R5, R5, 0x1, R13 ;  /* 0x0000000105057824 */ /* 0x000fe200078e020d */
[----:B0-----:R-:W-:Y:S01]  /*1480*/  ISETP.NE.U32.AND P1, PT, R32, RZ, PT ;  /* 0x000000ff2000720c */ /* 0x001fe20003f25070 */
[----:B------:R-:W-:-:S03]  /*1490*/  IMAD.MOV.U32 R13, RZ, RZ, -0x1 ;  /* 0xffffffffff0d7424 */ /* 0x000fc600078e00ff */
[----:B------:R-:W-:Y:S02]  /*14a0*/  ISETP.NE.AND.EX P1, PT, R33, RZ, PT, P1 ;  /* 0x000000ff2100720c */ /* 0x000fe40003f25310 */
[----:B------:R-:W0:Y:S01]  /*14b0*/  LDC R31, c[0x0][0x600] ;  /* 0x00018000ff1f7b82 */ /* 0x000e220000000800 */
[-CC-:B-1----:R-:W-:Y:S02]  /*14c0*/  SHF.R.U64 R29, R4, R18.reuse, R5.reuse ;  /* 0x00000012041d7219 */ /* 0x182fe40000001205 */
[----:B------:R-:W-:-:S05]  /*14d0*/  SHF.R.U32.HI R4, RZ, R18, R5 ;  /* 0x00000012ff047219 */ /* 0x000fca0000011605 */
[----:B------:R-:W1:Y:S01]  /*14e0*/  LDC R30, c[0x0][0x648] ;  /* 0x00019200ff1e7b82 */ /* 0x000e620000000800 */
[-CC-:B---3--:R-:W-:Y:S02]  /*14f0*/  SHF.R.U64 R39, R29, R19.reuse, R4.reuse ;  /* 0x000000131d277219 */ /* 0x188fe40000001204 */
[----:B------:R-:W-:-:S05]  /*1500*/  SHF.R.U32.HI R5, RZ, R19, R4 ;  /* 0x00000013ff057219 */ /* 0x000fca0000011604 */
[----:B------:R-:W3:Y:S01]  /*1510*/  LDC R34, c[0x0][0x638] ;  /* 0x00018e00ff227b82 */ /* 0x000ee20000000800 */
[-C--:B--2---:R-:W-:Y:S02]  /*1520*/  SHF.L.U32 R4, R13, R28.reuse, RZ ;  /* 0x0000001c0d047219 */ /* 0x084fe400000006ff */
[--C-:B------:R-:W-:Y:S02]  /*1530*/  SHF.R.U64 R38, R39, R28, R5.reuse ;  /* 0x0000001c27267219 */ /* 0x100fe40000001205 */
[----:B------:R-:W-:Y:S02]  /*1540*/  LOP3.LUT R6, RZ, R4, RZ, 0x33, !PT ;  /* 0x00000004ff067212 */ /* 0x000fe400078e33ff */
[----:B------:R-:W-:Y:S01]  /*1550*/  SHF.R.U32.HI R5, RZ, R28, R5 ;  /* 0x0000001cff057219 */ /* 0x000fe20000011605 */
[----:B------:R-:W2:Y:S01]  /*1560*/  LDC R36, c[0x0][0x610] ;  /* 0x00018400ff247b82 */ /* 0x000ea20000000800 */
[----:B------:R-:W-:Y:S01]  /*1570*/  IMAD.MOV.U32 R4, RZ, RZ, R38 ;  /* 0x000000ffff047224 */ /* 0x000fe200078e0026 */
[----:B------:R-:W-:Y:S06]  /*1580*/  @!P1 BRA `(.L_x_15) ;  /* 0x0000000000289947 */ /* 0x000fec0003800000 */
[----:B------:R-:W4:Y:S02]  /*1590*/  LDC R13, c[0x0][0x64c] ;  /* 0x00019300ff0d7b82 */ /* 0x000f240000000800 */
[----:B----4-:R-:W-:-:S05]  /*15a0*/  IADD3 R13, P1, R38, R13, RZ ;  /* 0x0000000d260d7210 */ /* 0x010fca0007f3e0ff */
        /* <DEDUP_REMOVED lines=8> */
.L_x_15:
[----:B-1----:R-:W-:Y:S01]  /*1630*/  SHF.R.U64 R13, R4, R30, R5 ;  /* 0x0000001e040d7219 */ /* 0x002fe20000001205 */
[----:B------:R-:W-:Y:S01]  /*1640*/  @P3 IMAD R24, R25, R26, R16 ;  /* 0x0000001a19183224 */ /* 0x000fe200078e0210 */
[----:B------:R-:W-:Y:S01]  /*1650*/  LOP3.LUT R5, R39, R6, RZ, 0xc0, !PT ;  /* 0x0000000627057212 */ /* 0x000fe200078ec0ff */
[----:B0-----:R-:W-:Y:S01]  /*1660*/  VIADD R6, R31, 0xffffffff ;  /* 0xffffffff1f067836 */ /* 0x001fe20000000000 */
[----:B------:R-:W-:Y:S01]  /*1670*/  SHF.L.U32 R4, R35, R28, RZ ;  /* 0x0000001c23047219 */ /* 0x000fe200000006ff */
[----:B------:R-:W-:-:S03]  /*1680*/  IMAD.MOV R17, RZ, RZ, -R13 ;  /* 0x000000ffff117224 */ /* 0x000fc600078e0a0d */
[----:B------:R-:W-:Y:S01]  /*1690*/  LOP3.LUT R29, R29, R6, RZ, 0xc0, !PT ;  /* 0x000000061d1d7212 */ /* 0x000fe200078ec0ff */
[----:B------:R-:W-:Y:S02]  /*16a0*/  IMAD R5, R4, R13, R5 ;  /* 0x0000000d04057224 */ /* 0x000fe400078e0205 */
[----:B---3--:R-:W-:Y:S02]  /*16b0*/  IMAD R4, R17, R34, R38 ;  /* 0x0000002211047224 */ /* 0x008fe400078e0226 */
[----:B--2---:R-:W-:Y:S02]  /*16c0*/  IMAD R6, R5, R36, R24 ;  /* 0x0000002405067224 */ /* 0x004fe400078e0218 */
[----:B------:R-:W-:Y:S02]  /*16d0*/  IMAD R17, R4, R31, R29 ;  /* 0x0000001f04117224 */ /* 0x000fe400078e021d */
[----:B------:R-:W-:Y:S02]  /*16e0*/  IMAD.MOV.U32 R13, RZ, RZ, 0x1 ;  /* 0x00000001ff0d7424 */ /* 0x000fe400078e00ff */
[----:B------:R-:W-:Y:S01]  /*16f0*/  IMAD.MOV.U32 R4, RZ, RZ, R37 ;  /* 0x000000ffff047224 */ /* 0x000fe200078e0025 */
[----:B------:R-:W-:-:S02]  /*1700*/  SEL R5, R17, R6, !P3 ;  /* 0x0000000611057207 */ /* 0x000fc40005800000 */
[----:B------:R-:W-:-:S07]  /*1710*/  SEL R6, R6, R17, !P3 ;  /* 0x0000001106067207 */ /* 0x000fce0005800000 */
.L_x_13:
[----:B------:R-:W-:Y:S05]  /*1720*/  @!P4 BRA `(.L_x_16) ;  /* 0x00000000000cc947 */ /* 0x000fea0003800000 */
[----:B------:R-:W-:Y:S01]  /*1730*/  UCGABAR_WAIT ;  /* 0x0000000000007dc7 */ /* 0x000fe20008000000 */
[----:B------:R-:W-:Y:S01]  /*1740*/  CCTL.IVALL ;  /* 0x00000000ff00798f */ /* 0x000fe20002000000 */
[----:B------:R-:W-:Y:S05]  /*1750*/  BRA `(.L_x_17) ;  /* 0x0000000000047947 */ /* 0x000fea0003800000 */
.L_x_16:
[----:B------:R-:W-:Y:S06]  /*1760*/  BAR.SYNC.DEFER_BLOCKING 0x0 ;  /* 0x0000000000007b1d */ /* 0x000fec0000010000 */
.L_x_17:
[----:B------:R-:W-:Y:S05]  /*1770*/  @!P2 BRA `(.L_x_18) ;  /* 0x0000006c004ca947 */ /* 0x000fea0003800000 */
[----:B------:R-:W-:-:S13]  /*1780*/  ISETP.GT.U32.AND P1, PT, R40, 0x1, PT ;  /* 0x000000012800780c */ /* 0x000fda0003f24070 */
[----:B------:R-:W-:Y:S05]  /*1790*/  @P1 EXIT ;  /* 0x000000000000194d */ /* 0x000fea0003800000 */
.L_x_19:
[----:B------:R-:W-:-:S08]  /*17a0*/  NOP ;  /* 0x0000000000007918 */ /* 0x000fd00000000000 */
[----:B------:R-:W0:Y:S02]  /*17b0*/  USETMAXREG.TRY_ALLOC.CTAPOOL UP0, 0xe8 ;  /* 0x000000e8000079c8 */ /* 0x000e240008000600 */
[----:B0-----:R-:W-:-:S13]  /*17c0*/  PLOP3.LUT P1, PT, PT, PT, UP0, 0x80, 0x0 ;  /* 0x000000000000781c */ /* 0x001fda0003f2f008 */
[----:B------:R-:W-:Y:S05]  /*17d0*/  @!P1 BRA `(.L_x_19) ;  /* 0xfffffffc00f09947 */ /* 0x000fea000383ffff */
[----:B------:R-:W-:-:S13]  /*17e0*/  LOP3.LUT P1, RZ, R13, 0xff, RZ, 0xc0, !PT ;  /* 0x000000ff0dff7812 */ /* 0x000fda000782c0ff */
[----:B------:R-:W-:Y:S05]  /*17f0*/  @!P1 EXIT ;  /* 0x000000000000994d */ /* 0x000fea0003800000 */
[----:B------:R-:W0:Y:S01]  /*1800*/  S2UR UR6, SR_CgaCtaId ;  /* 0x00000000000679c3 */ /* 0x000e220000008800 */
[CC--:B------:R-:W-:Y:S01]  /*1810*/  LEA.HI R13, R23.reuse, R14.reuse, RZ, 0x2 ;  /* 0x0000000e170d7211 */ /* 0x0c0fe200078f10ff */
[----:B------:R-:W-:Y:S01]  /*1820*/  UIADD3 UR7, UR11, -0x1, URZ ;  /* 0xffffffff0b077890 */ /* 0x000fe2000fffe03f */
[----:B------:R-:W-:Y:S01]  /*1830*/  LEA.HI R23, R23, R14, RZ, 0x5 ;  /* 0x0000000e17177211 */ /* 0x000fe200078f28ff */
[----:B------:R-:W-:Y:S01]  /*1840*/  UMOV UR9, 0x400 ;  /* 0x0000040000097882 */ /* 0x000fe20000000000 */
[--C-:B------:R-:W-:Y:S01]  /*1850*/  SHF.R.S32.HI R16, RZ, 0x2, R13.reuse ;  /* 0x00000002ff107819 */ /* 0x100fe2000001140d */
[----:B------:R-:W-:Y:S01]  /*1860*/  UISETP.LT.AND UP0, UPT, UR13, 0x1, UPT ;  /* 0x000000010d00788c */ /* 0x000fe2000bf01270 */
[----:B------:R-:W-:Y:S01]  /*1870*/  SHF.R.S32.HI R15, RZ, 0x1f, R13 ;  /* 0x0000001fff0f7819 */ /* 0x000fe2000001140d */
[----:B------:R-:W-:Y:S01]  /*1880*/  USHF.L.U32 UR15, UR13, 0x1, URZ ;  /* 0x000000010d0f7899 */ /* 0x000fe2000800063f */
[----:B------:R-:W-:Y:S01]  /*1890*/  SHF.R.S32.HI R23, RZ, 0x5, R23 ;  /* 0x00000005ff177819 */ /* 0x000fe20000011417 */
[----:B------:R-:W-:Y:S01]  /*18a0*/  USEL UR10, UR13, 0x1, UP0 ;  /* 0x000000010d0a7887 */ /* 0x000fe20008000000 */
[----:B------:R-:W-:Y:S01]  /*18b0*/  LEA.HI R15, R15, R16, RZ, 0x3 ;  /* 0x000000100f0f7211 */ /* 0x000fe200078f18ff */
[----:B------:R-:W-:Y:S01]  /*18c0*/  UISETP.NE.AND UP0, UPT, UR7, URZ, UPT ;  /* 0x0000003f0700728c */ /* 0x000fe2000bf05270 */
[----:B------:R-:W-:Y:S01]  /*18d0*/  LOP3.LUT R13, R13, 0xfffffffc, RZ, 0xc0, !PT ;  /* 0xfffffffc0d0d7812 */ /* 0x000fe200078ec0ff */
[----:B------:R-:W-:Y:S01]  /*18e0*/  UIADD3 UR10, -UR10, UR13, URZ ;  /* 0x0000000d0a0a7290 */ /* 0x000fe2000fffe13f */
[----:B------:R-:W-:-:S02]  /*18f0*/  LOP3.LUT R15, R15, 0xfffffff8, RZ, 0xc0, !PT ;  /* 0xfffffff80f0f7812 */ /* 0x000fc400078ec0ff */
[----:B------:R-:W-:Y:S01]  /*1900*/  LOP3.LUT R149, R7, 0x1, RZ, 0xfc, !PT ;  /* 0x0000000107957812 */ /* 0x000fe200078efcff */
[----:B------:R-:W-:Y:S02]  /*1910*/  IMAD.IADD R13, R14, 0x1, -R13 ;  /* 0x000000010e0d7824 */ /* 0x000fe400078e0a0d */
[----:B------:R-:W-:Y:S01]  /*1920*/  IMAD.IADD R16, R16, 0x1, -R15 ;  /* 0x0000000110107824 */ /* 0x000fe200078e0a0f */
[----:B0-----:R-:W-:-:S04]  /*1930*/  ULEA UR9, UR6, UR9, 0x18 ;  /* 0x0000000906097291 */ /* 0x001fc8000f8ec03f */
[--C-:B------:R-:W-:Y:S01]  /*1940*/  SHF.R.S32.HI R17, RZ, 0x1f, R16.reuse ;  /* 0x0000001fff117819 */ /* 0x100fe20000011410 */
[----:B------:R-:W-:Y:S01]  /*1950*/  USHF.L.U32 UR6, UR7, 0x3, URZ ;  /* 0x0000000307067899 */ /* 0x000fe2000800063f */
[C-C-:B------:R-:W-:Y:S01]  /*1960*/  IMAD R18, R23.reuse, -0x10, -R16.reuse ;  /* 0xfffffff017127824 */ /* 0x140fe200078e0a10 */
[----:B------:R-:W-:Y:S02]  /*1970*/  USEL UR7, URZ, 0x1, UP0 ;  /* 0x000000013f077887 */ /* 0x000fe40008000000 */
[----:B------:R-:W-:Y:S01]  /*1980*/  ULOP3.LUT UR6, UR6, 0x8, URZ, 0xc0, !UPT ;  /* 0x0000000806067892 */ /* 0x000fe2000f8ec03f */
[----:B------:R-:W-:Y:S01]  /*1990*/  IMAD.WIDE R14, R23, 0x10, R16 ;  /* 0x00000010170e7825 */ /* 0x000fe200078e0210 */
[----:B------:R-:W-:Y:S02]  /*19a0*/  UIADD3 UR22, UR9, 0x260, URZ ;  /* 0x0000026009167890 */ /* 0x000fe4000fffe03f */
[----:B------:R-:W-:Y:S01]  /*19b0*/  ULOP3.LUT UR23, UR6, 0x8, URZ, 0x3c, !UPT ;  /* 0x0000000806177892 */ /* 0x000fe2000f8e3c3f */
[----:B------:R-:W-:Y:S01]  /*19c0*/  IMAD.U32 R150, RZ, RZ, UR7 ;  /* 0x00000007ff967e24 */ /* 0x000fe2000f8e00ff */
[----:B------:R-:W-:-:S02]  /*19d0*/  ULOP3.LUT UR12, UR6, 0x18, URZ, 0x3c, !UPT ;  /* 0x00000018060c7892 */ /* 0x000fc4000f8e3c3f */
[----:B------:R-:W-:Y:S01]  /*19e0*/  ULEA UR11, UR11, UR22, 0x3 ;  /* 0x000000160b0b7291 */ /* 0x000fe2000f8e183f */
[----:B------:R-:W-:Y:S02]  /*19f0*/  ULDC UR6, c[0x0][0x284] ;  /* 0x0000a10000067ab9 */ /* 0x000fe40000000800 */
[----:B------:R-:W-:-:S09]  /*1a00*/  VIADD R16, R18, UR6 ;  /* 0x0000000612107c36 */ /* 0x000fd20008000000 */
.L_x_176:
[----:B------:R-:W-:Y:S01]  /*1a10*/  SHF.L.U32 R17, R150, 0x1f, RZ ;  /* 0x0000001f96117819 */ /* 0x000fe200000006ff */
[----:B------:R-:W0:Y:S01]  /*1a20*/  LDC R18, c[0x0][0x28c] ;  /* 0x0000a300ff127b82 */ /* 0x000e220000000800 */
[----:B------:R-:W-:Y:S01]  /*1a30*/  UMOV UR6, URZ ;  /* 0x0000003f00067c82 */ /* 0x000fe20008000000 */
[----:B------:R-:W-:Y:S01]  /*1a40*/  UMOV UR14, UR5 ;  /* 0x00000005000e7c82 */ /* 0x000fe20008000000 */
[----:B-1----:R-:W1:Y:S01]  /*1a50*/  SYNCS.PHASECHK.TRANS64.TRYWAIT P1, [UR11+-0x8], R17 ;  /* 0xfffff811ff0075a7 */ /* 0x002e62000802014b */
[----:B0-----:R-:W-:Y:S01]  /*1a60*/  ISETP.GE.AND P2, PT, R18, 0x1, PT ;  /* 0x000000011200780c */ /* 0x001fe20003f46270 */
[----:B-1-34-:R-:W-:-:S12]  /*1a70*/  @!P1 BRA `(.L_x_20) ;  /* 0x0000008c00349947 */ /* 0x01afd80003800000 */
.L_x_231:
[----:B------:R-:W-:Y:S01]  /*1a80*/  UMOV UR7, URZ ;  /* 0x0000003f00077c82 */ /* 0x000fe20008000000 */
[----:B------:R-:W-:Y:S01]  /*1a90*/  UMOV UR8, URZ ;  /* 0x0000003f00087c82 */ /* 0x000fe20008000000 */
[----:B------:R-:W-:Y:S02]  /*1aa0*/  CS2R R88, SRZ ;  /* 0x0000000000587805 */ /* 0x000fe4000001ff00 */
[----:B------:R-:W-:Y:S01]  /*1ab0*/  CS2R R22, SRZ ;  /* 0x0000000000167805 */ /* 0x000fe2000001ff00 */
[----:B0-----:R-:W-:Y:S01]  /*1ac0*/  IMAD.MOV.U32 R17, RZ, RZ, RZ ;  /* 0x000000ffff117224 */ /* 0x001fe200078e00ff */
[----:B------:R-:W-:Y:S02]  /*1ad0*/  CS2R R90, SRZ ;  /* 0x00000000005a7805 */ /* 0x000fe4000001ff00 */
[----:B------:R-:W-:Y:S02]  /*1ae0*/  CS2R R92, SRZ ;  /* 0x00000000005c7805 */ /* 0x000fe4000001ff00 */
[----:B------:R-:W-:-:S02]  /*1af0*/  CS2R R94, SRZ ;  /* 0x00000000005e7805 */ /* 0x000fc4000001ff00 */
[----:B------:R-:W-:Y:S02]  /*1b00*/  CS2R R96, SRZ ;  /* 0x0000000000607805 */ /* 0x000fe4000001ff00 */
[----:B------:R-:W-:Y:S02]  /*1b10*/  CS2R R98, SRZ ;  /* 0x0000000000627805 */ /* 0x000fe4000001ff00 */
[----:B------:R-:W-:Y:S02]  /*1b20*/  CS2R R100, SRZ ;  /* 0x0000000000647805 */ /* 0x000fe4000001ff00 */
        /* <DEDUP_REMOVED lines=22> */
[----:B------:R-:W-:Y:S01]  /*1c90*/  CS2R R146, SRZ ;  /* 0x0000000000927805 */ /* 0x000fe2000001ff00 */
[----:B------:R-:W-:Y:S01]  /*1ca0*/  IMAD.MOV.U32 R148, RZ, RZ, RZ ;  /* 0x000000ffff947224 */ /* 0x000fe200078e00ff */
[----:B------:R-:W-:Y:S01]  /*1cb0*/  CS2R R24, SRZ ;  /* 0x0000000000187805 */ /* 0x000fe2000001ff00 */
[----:B------:R-:W-:Y:S01]  /*1cc0*/  IMAD.U32 R151, RZ, RZ, UR4 ;  /* 0x00000004ff977e24 */ /* 0x000fe2000f8e00ff */
        /* <DEDUP_REMOVED lines=30> */
[----:B------:R-:W-:Y:S01]  /*1eb0*/  CS2R R86, SRZ ;  /* 0x0000000000567805 */ /* 0x000fe2000001ff00 */
[----:B------:R-:W-:Y:S06]  /*1ec0*/  @!P2 BRA `(.L_x_21) ;  /* 0x000000080028a947 */ /* 0x000fec0003800000 */
[----:B------:R-:W-:-:S13]  /*1ed0*/  ISETP.NE.AND P2, PT, R149, 0x3, PT ;  /* 0x000000039500780c */ /* 0x000fda0003f45270 */
[----:B------:R-:W-:Y:S05]  /*1ee0*/  @!P2 BRA `(.L_x_22) ;  /* 0x000000000004a947 */ /* 0x000fea0003800000 */
[----:B------:R-:W-:Y:S01]  /*1ef0*/  BPT.TRAP 0x1 ;  /* 0x000000040000795c */ /* 0x000fe20000300000 */
.L_x_22:
[----:B------:R-:W-:Y:S01]  /*1f00*/  ULEA UR6, UR5, UR9, 0x3 ;  /* 0x0000000905067291 */ /* 0x000fe2000f8e183f */
[----:B------:R-:W-:-:S05]  /*1f10*/  IMAD.U32 R17, RZ, RZ, UR4 ;  /* 0x00000004ff117e24 */ /* 0x000fca000f8e00ff */
[----:B------:R-:W-:-:S04]  /*1f20*/  SHF.L.U32 R17, R17, 0x1f, RZ ;  /* 0x0000001f11117819 */ /* 0x000fc800000006ff */
[----:B------:R0:W1:Y:S01]  /*1f30*/  SYNCS.PHASECHK.TRANS64.TRYWAIT P1, [UR6], R17 ;  /* 0x00000011ff0075a7 */ /* 0x0000620008020146 */
[----:B------:R-:W-:Y:S05]  /*1f40*/  @!P2 BRA `(.L_x_23) ;  /* 0x000000000004a947 */ /* 0x000fea0003800000 */
[----:B------:R-:W-:Y:S01]  /*1f50*/  BPT.TRAP 0x1 ;  /* 0x000000040000795c */ /* 0x000fe20000300000 */
.L_x_23:
[----:B-1----:R-:W-:Y:S05]  /*1f60*/  @P1 BRA `(.L_x_24) ;  /* 0x0000000000081947 */ /* 0x002fea0003800000 */
[----:B------:R-:W1:Y:S02]  /*1f70*/  SYNCS.PHASECHK.TRANS64.TRYWAIT P1, [UR6], R17 ;  /* 0x00000011ff0075a7 */ /* 0x000e640008020146 */
[----:B-1----:R-:W-:Y:S05]  /*1f80*/  @!P1 BRA `(.L_x_25) ;  /* 0x0000008800089947 */ /* 0x002fea0003800000 */
.L_x_24:
[----:B------:R-:W-:Y:S01]  /*1f90*/  UIADD3 UR7, UR9, 0x12b80, URZ ;  /* 0x00012b8009077890 */ /* 0x000fe2000fffe03f */
[----:B------:R-:W-:Y:S01]  /*1fa0*/  WARPGROUP.ARRIVE ;  /* 0x00000000000079c5 */ /* 0x000fe20000000000 */
[----:B------:R-:W-:Y:S01]  /*1fb0*/  UIADD3 UR6, UR9, 0x380, URZ ;  /* 0x0000038009067890 */ /* 0x000fe2000fffe03f */
[----:B------:R-:W-:Y:S01]  /*1fc0*/  CS2R R88, SRZ ;  /* 0x0000000000587805 */ /* 0x000fe2000001ff00 */
[----:B------:R-:W-:Y:S01]  /*1fd0*/  USHF.R.U32.HI UR7, URZ, 0x4, UR7 ;  /* 0x000000043f077899 */ /* 0x000fe20008011607 */
[----:B------:R-:W-:Y:S01]  /*1fe0*/  CS2R R22, SRZ ;  /* 0x0000000000167805 */ /* 0x000fe2000001ff00 */
[----:B------:R-:W-:Y:S01]  /*1ff0*/  USHF.R.U32.HI UR6, URZ, 0x4, UR6 ;  /* 0x000000043f067899 */ /* 0x000fe20008011606 */
[----:B01----:R-:W-:Y:S01]  /*2000*/  IMAD.MOV.U32 R17, RZ, RZ, RZ ;  /* 0x000000ffff117224 */ /* 0x003fe200078e00ff */
[----:B------:R-:W-:Y:S01]  /*2010*/  ULOP3.LUT UR7, UR7, 0x3fff, URZ, 0xc0, !UPT ;  /* 0x00003fff07077892 */ /* 0x000fe2000f8ec03f */
[----:B------:R-:W-:Y:S01]  /*2020*/  CS2R R90, SRZ ;  /* 0x00000000005a7805 */ /* 0x000fe2000001ff00 */
[----:B------:R-:W-:Y:S01]  /*2030*/  ULOP3.LUT UR6, UR6, 0x3fff, URZ, 0xc0, !UPT ;  /* 0x00003fff06067892 */ /* 0x000fe2000f8ec03f */
[----:B------:R-:W-:Y:S01]  /*2040*/  CS2R R92, SRZ ;  /* 0x00000000005c7805 */ /* 0x000fe2000001ff00 */
[----:B------:R-:W-:Y:S01]  /*2050*/  ULOP3.LUT UR7, UR7, 0x10000, URZ, 0xfc, !UPT ;  /* 0x0001000007077892 */ /* 0x000fe2000f8efc3f */
[----:B------:R-:W-:Y:S01]  /*2060*/  CS2R R94, SRZ ;  /* 0x00000000005e7805 */ /* 0x000fe2000001ff00 */
[----:B------:R-:W-:Y:S01]  /*2070*/  ULOP3.LUT UR6, UR6, 0x10000, URZ, 0xfc, !UPT ;  /* 0x0001000006067892 */ /* 0x000fe2000f8efc3f */
[----:B------:R-:W-:Y:S01]  /*2080*/  CS2R R96, SRZ ;  /* 0x0000000000607805 */ /* 0x000fe2000001ff00 */
[----:B------:R-:W-:Y:S01]  /*2090*/  ULEA UR18, UR5, UR7, 0x8 ;  /* 0x0000000705127291 */ /* 0x000fe2000f8e403f */
[----:B------:R-:W-:Y:S01]  /*20a0*/  CS2R R98, SRZ ;  /* 0x0000000000627805 */ /* 0x000fe2000001ff00 */
[----:B------:R-:W-:Y:S01]  /*20b0*/  ULEA UR16, UR5, UR6, 0x7 ;  /* 0x0000000605107291 */ /* 0x000fe2000f8e383f */
[----:B------:R-:W-:Y:S01]  /*20c0*/  CS2R R100, SRZ ;  /* 0x0000000000647805 */ /* 0x000fe2000001ff00 */
[----:B------:R-:W-:Y:S01]  /*20d0*/  ULDC UR7, c[0x0][0x50c] ;  /* 0x0001430000077ab9 */ /* 0x000fe20000000800 */
[----:B------:R-:W-:Y:S01]  /*20e0*/  UMOV UR17, 0xc0000010 ;  /* 0xc000001000117882 */ /* 0x000fe20000000000 */
[----:B------:R-:W-:Y:S01]  /*20f0*/  UISETP.NE.AND UP0, UPT, UR7, 0x1, UPT ;  /* 0x000000010700788c */ /* 0x000fe2000bf05270 */
[----:B------:R-:W-:Y:S01]  /*2100*/  CS2R R102, SRZ ;  /* 0x0000000000667805 */ /* 0x000fe2000001ff00 */
[----:B------:R-:W-:Y:S01]  /*2110*/  UMOV UR19, 0xc0000010 ;  /* 0xc000001000137882 */ /* 0x000fe20000000000 */
[----:B------:R-:W-:Y:S01]  /*2120*/  UMOV UR6, 0x1 ;  /* 0x0000000100067882 */ /* 0x000fe20000000000 */
[----:B------:R-:W-:Y:S01]  /*2130*/  USEL UR7, URZ, 0x1, UP0 ;  /* 0x000000013f077887 */ /* 0x000fe20008000000 */
[----:B------:R-:W-:Y:S01]  /*2140*/  QGMMA.64x128x32.F32.E5M2.E5M2 R24, gdesc[UR16], RZ, !UPT, gsb0 ;  /* 0x01e00000101879f3 */ /* 0x000fe2000c0038ff */
[----:B------:R-:W-:-:S02]  /*2150*/  CS2R R104, SRZ ;  /* 0x0000000000687805 */ /* 0x000fc4000001ff00 */
[----:B------:R-:W-:Y:S02]  /*2160*/  CS2R R106, SRZ ;  /* 0x00000000006a7805 */ /* 0x000fe4000001ff00 */
[----:B------:R-:W-:Y:S02]  /*2170*/  CS2R R108, SRZ ;  /* 0x00000000006c7805 */ /* 0x000fe4000001ff00 */
[----:B------:R-:W-:Y:S02]  /*2180*/  CS2R R110, SRZ ;  /* 0x00000000006e7805 */ /* 0x000fe4000001ff00 */
[----:B------:R-:W-:Y:S02]  /*2190*/  ISETP.NE.AND P1, PT, RZ, UR7, PT ;  /* 0x00000007ff007c0c */ /* 0x000fe4000bf25270 */
        /* <DEDUP_REMOVED lines=18> */
[----:B------:R-:W-:Y:S01]  /*22c0*/  IMAD.MOV.U32 R148, RZ, RZ, RZ ;  /* 0x000000ffff947224 */ /* 0x000fe200078e00ff */
[----:B------:R-:W-:Y:S06]  /*22d0*/  @!P1 BRA `(.L_x_26) ;  /* 0x0000000400089947 */ /* 0x000fec0003800000 */
[----:B------:R-:W-:Y:S02]  /*22e0*/  WARPGROUP.DEPBAR.LE gsb0, 0x0 ;  /* 0x00008000000079c5 */ /* 0x000fe40000010000 */
[----:B------:R-:W-:-:S01]  /*22f0*/  FADD R147, RZ, R24 ;  /* 0x00000018ff937221 */ /* 0x000fc20000000000 */
[----:B------:R-:W-:Y:S01]  /*2300*/  FADD R148, RZ, R25 ;  /* 0x00000019ff947221 */ /* 0x000fe20000000000 */
        /* <DEDUP_REMOVED lines=62> */
[----:B------:R-:W-:-:S06]  /*26f0*/  UMOV UR6, URZ ;  /* 0x0000003f00067c82 */ /* 0x000fcc0008000000 */
.L_x_26:
[----:B------:R-:W-:-:S04]  /*2700*/  UIADD3 UR14, UR5, 0x1, URZ ;  /* 0x00000001050e7890 */ /* 0x000fc8000fffe03f */
[----:B------:R-:W-:-:S04]  /*2710*/  UISETP.NE.AND UP0, UPT, UR14, 0x25, UPT ;  /* 0x000000250e00788c */ /* 0x000fc8000bf05270 */
[----:B------:R-:W-:Y:S02]  /*2720*/  USEL UR8, URZ, 0x1, UP0 ;  /* 0x000000013f087887 */ /* 0x000fe40008000000 */
[----:B------:R-:W-:Y:S02]  /*2730*/  USEL UR14, UR14, URZ, UP0 ;  /* 0x0000003f0e0e7287 */ /* 0x000fe40008000000 */
[----:B------:R-:W-:-:S06]  /*2740*/  ULOP3.LUT UR8, UR4, UR8, URZ, 0x3c, !UPT ;  /* 0x0000000804087292 */ /* 0x000fcc000f8e3c3f */
[----:B------:R-:W-:Y:S01]  /*2750*/  IMAD.U32 R151, RZ, RZ, UR8 ;  /* 0x00000008ff977e24 */ /* 0x000fe2000f8e00ff */
[----:B------:R-:W-:-:S06]  /*2760*/  UMOV UR8, 0x1 ;  /* 0x0000000100087882 */ /* 0x000fcc0000000000 */
.L_x_21:
[----:B------:R-:W-:-:S06]  /*2770*/  UISETP.GE.AND UP0, UPT, UR10, 0x1, UPT ;  /* 0x000000010a00788c */ /* 0x000fcc000bf06270 */
[----:B------:R-:W-:-:S13]  /*2780*/  PLOP3.LUT P1, PT, PT, PT, UP0, 0x80, 0x0 ;  /* 0x000000000000781c */ /* 0x000fda0003f2f008 */
[----:B------:R-:W-:Y:S05]  /*2790*/  @!P1 BRA `(.L_x_27) ;  /* 0x0000000400f09947 */ /* 0x000fea0003800000 */
[----:B------:R-:W-:Y:S01]  /*27a0*/  IMAD.U32 R18, RZ, RZ, UR10 ;  /* 0x0000000aff127e24 */ /* 0x000fe2000f8e00ff */
[----:B------:R-:W-:Y:S01]  /*27b0*/  ULDC UR24, c[0x0][0x50c] ;  /* 0x0001430000187ab9 */ /* 0x000fe20000000800 */
[----:B------:R-:W-:-:S07]  /*27c0*/  IMAD.U32 R19, RZ, RZ, UR5 ;  /* 0x00000005ff137e24 */ /* 0x000fce000f8e00ff */
.L_x_35:
[----:B------:R-:W-:-:S13]  /*27d0*/  ISETP.NE.AND P2, PT, R149, 0x3, PT ;  /* 0x000000039500780c */ /* 0x000fda0003f45270 */
[----:B0-----:R-:W-:Y:S05]  /*27e0*/  @!P2 BRA `(.L_x_28) ;  /* 0x000000000004a947 */ /* 0x001fea0003800000 */
[----:B------:R-:W-:Y:S01]  /*27f0*/  BPT.TRAP 0x1 ;  /* 0x000000040000795c */ /* 0x000fe20000300000 */
.L_x_28:
[----:B------:R-:W-:Y:S01]  /*2800*/  ULEA UR16, UR14, UR9, 0x3 ;  /* 0x000000090e107291 */ /* 0x000fe2000f8e183f */
[----:B------:R-:W-:-:S08]  /*2810*/  SHF.L.U32 R20, R151, 0x1f, RZ ;  /* 0x0000001f97147819 */ /* 0x000fd000000006ff */
[----:B------:R0:W1:Y:S01]  /*2820*/  SYNCS.PHASECHK.TRANS64.TRYWAIT P1, [UR16], R20 ;  /* 0x00000014ff0075a7 */ /* 0x0000620008020150 */
[----:B------:R-:W-:Y:S05]  /*2830*/  @!P2 BRA `(.L_x_29) ;  /* 0x000000000004a947 */ /* 0x000fea0003800000 */
[----:B------:R-:W-:Y:S01]  /*2840*/  BPT.TRAP 0x1 ;  /* 0x000000040000795c */ /* 0x000fe20000300000 */
.L_x_29:
[----:B-1----:R-:W-:Y:S05]  /*2850*/  @P1 BRA `(.L_x_30) ;  /* 0x0000000000081947 */ /* 0x002fea0003800000 */
[----:B------:R-:W1:Y:S02]  /*2860*/  SYNCS.PHASECHK.TRANS64.TRYWAIT P1, [UR16], R20 ;  /* 0x00000014ff0075a7 */ /* 0x000e640008020150 */
[----:B-1----:R-:W-:Y:S05]  /*2870*/  @!P1 BRA `(.L_x_31) ;  /* 0x0000007c00e49947 */ /* 0x002fea0003800000 */
.L_x_30:
[----:B------:R-:W-:Y:S01]  /*2880*/  UIADD3 UR16, UR9, 0x380, URZ ;  /* 0x0000038009107890 */ /* 0x000fe2000fffe03f */
[----:B------:R-:W-:Y:S01]  /*2890*/  WARPGROUP.ARRIVE ;  /* 0x00000000000079c5 */ /* 0x000fe20000000000 */
[----:B------:R-:W-:Y:S02]  /*28a0*/  UIADD3 UR17, UR9, 0x12b80, URZ ;  /* 0x00012b8009117890 */ /* 0x000fe4000fffe03f */
[----:B------:R-:W-:Y:S02]  /*28b0*/  USHF.R.U32.HI UR16, URZ, 0x4, UR16 ;  /* 0x000000043f107899 */ /* 0x000fe40008011610 */
[----:B------:R-:W-:Y:S02]  /*28c0*/  USHF.R.U32.HI UR17, URZ, 0x4, UR17 ;  /* 0x000000043f117899 */ /* 0x000fe40008011611 */
[----:B------:R-:W-:Y:S02]  /*28d0*/  UISETP.NE.AND UP0, UPT, UR7, URZ, UPT ;  /* 0x0000003f0700728c */ /* 0x000fe4000bf05270 */
[----:B------:R-:W-:-:S02]  /*28e0*/  ULOP3.LUT UR16, UR16, 0x3fff, URZ, 0xc0, !UPT ;  /* 0x00003fff10107892 */ /* 0x000fc4000f8ec03f */
[----:B------:R-:W-:Y:S02]  /*28f0*/  ULOP3.LUT UR17, UR17, 0x3fff, URZ, 0xc0, !UPT ;  /* 0x00003fff11117892 */ /* 0x000fe4000f8ec03f */
[----:B------:R-:W-:Y:S02]  /*2900*/  USEL UR8, UR8, URZ, !UP0 ;  /* 0x0000003f08087287 */ /* 0x000fe4000c000000 */
[----:B------:R-:W-:Y:S02]  /*2910*/  ULOP3.LUT UR16, UR16, 0x10000, URZ, 0xfc, !UPT ;  /* 0x0001000010107892 */ /* 0x000fe4000f8efc3f */
[----:B------:R-:W-:Y:S02]  /*2920*/  ULOP3.LUT UR17, UR17, 0x10000, URZ, 0xfc, !UPT ;  /* 0x0001000011117892 */ /* 0x000fe4000f8efc3f */
[----:B------:R-:W-:Y:S02]  /*2930*/  UISETP.NE.U32.AND UP0, UPT, UR8, URZ, UPT ;  /* 0x0000003f0800728c */ /* 0x000fe4000bf05070 */
[----:B------:R-:W-:-:S02]  /*2940*/  ULEA UR16, UR14, UR16, 0x7 ;  /* 0x000000100e107291 */ /* 0x000fc4000f8e383f */
[----:B------:R-:W-:Y:S01]  /*2950*/  ULEA UR18, UR14, UR17, 0x8 ;  /* 0x000000110e127291 */ /* 0x000fe2000f8e403f */
[----:B------:R-:W-:Y:S02]  /*2960*/  UMOV UR19, 0xc0000010 ;  /* 0xc000001000137882 */ /* 0x000fe40000000000 */
[----:B------:R-:W-:Y:S01]  /*2970*/  UMOV UR17, 0xc0000010 ;  /* 0xc000001000117882 */ /* 0x000fe20000000000 */
[----:B------:R-:W-:-:S05]  /*2980*/  UIADD3 UR6, UR6, 0x1, URZ ;  /* 0x0000000106067890 */ /* 0x000fca000fffe03f */
[----:B------:R-:W-:Y:S01]  /*2990*/  QGMMA.64x128x32.F32.E5M2.E5M2 R24, gdesc[UR16], R24, UP0, gsb0 ;  /* 0x01e00000101879f3 */ /* 0x000fe2000b803818 */
[----:B------:R-:W-:-:S04]  /*29a0*/  UISETP.NE.AND UP0, UPT, UR6, UR24, UPT ;  /* 0x000000180600728c */ /* 0x000fc8000bf05270 */
[----:B------:R-:W-:-:S06]  /*29b0*/  USEL UR7, URZ, 0x1, UP0 ;  /* 0x000000013f077887 */ /* 0x000fcc0008000000 */
[----:B------:R-:W-:Y:S01]  /*29c0*/  ISETP.NE.AND P1, PT, RZ, UR7, PT ;  /* 0x00000007ff007c0c */ /* 0x000fe2000bf25270 */
[----:B------:R-:W-:-:S12]  /*29d0*/  WARPGROUP.DEPBAR.LE gsb0, 0x1 ;  /* 0x00008000000079c5 */ /* 0x000fd80000010100 */
[----:B------:R-:W-:Y:S05]  /*29e0*/  @!P1 BRA `(.L_x_32) ;  /* 0x0000000400089947 */ /* 0x000fea0003800000 */
[----:B------:R-:W-:Y:S02]  /*29f0*/  WARPGROUP.DEPBAR.LE gsb0, 0x0 ;  /* 0x00008000000079c5 */ /* 0x000fe40000010000 */
[----:B------:R-:W-:-:S01]  /*2a00*/  FADD R147, R24, R147 ;  /* 0x0000009318937221 */ /* 0x000fc20000000000 */
[----:B------:R-:W-:Y:S01]  /*2a10*/  FADD R148, R25, R148 ;  /* 0x0000009419947221 */ /* 0x000fe20000000000 */
        /* <DEDUP_REMOVED lines=62> */
[----:B------:R-:W-:-:S06]  /*2e00*/  UMOV UR6, URZ ;  /* 0x0000003f00067c82 */ /* 0x000fcc0008000000 */
.L_x_32:
[----:B------:R-:W-:Y:S05]  /*2e10*/  @!P2 BRA `(.L_x_33) ;  /* 0x000000000004a947 */ /* 0x000fea0003800000 */
[----:B------:R-:W-:Y:S01]  /*2e20*/  BPT.TRAP 0x1 ;  /* 0x000000040000795c */ /* 0x000fe20000300000 */
.L_x_33:
[----:B01----:R-:W-:Y:S02]  /*2e30*/  @P0 LEA R20, R19, UR9, 0x3 ;  /* 0x0000000913140c11 */ /* 0x003fe4000f8e18ff */
[----:B------:R-:W-:-:S03]  /*2e40*/  ISETP.GT.U32.AND P1, PT, R7, 0x1, PT ;  /* 0x000000010700780c */ /* 0x000fc60003f24070 */
[----:B------:R-:W-:-:S05]  /*2e50*/  @P0 VIADD R21, R20, 0x128 ;  /* 0x0000012814150836 */ /* 0x000fca0000000000 */
[----:B------:R-:W-:-:S04]  /*2e60*/  @P0 PRMT R21, R10, 0x654, R21 ;  /* 0x000006540a150816 */ /* 0x000fc80000000015 */
[----:B------:R0:W-:Y:S01]  /*2e70*/  @P0 SYNCS.ARRIVE.TRANS64.RED.A1T0 RZ, [R21+URZ], RZ ;  /* 0x000000ff15ff09a7 */ /* 0x0001e2000810043f */
[----:B------:R-:W-:Y:S05]  /*2e80*/  @P1 BRA `(.L_x_34) ;  /* 0x0000000000041947 */ /* 0x000fea0003800000 */
[----:B------:R-:W-:Y:S01]  /*2e90*/  BPT.TRAP 0x1 ;  /* 0x000000040000795c */ /* 0x000fe20000300000 */
.L_x_34:
[----:B------:R-:W-:Y:S01]  /*2ea0*/  UIADD3 UR14, UR14, 0x1, URZ ;  /* 0x000000010e0e7890 */ /* 0x000fe2000fffe03f */
[C---:B------:R-:W-:Y:S01]  /*2eb0*/  ISETP.GT.AND P2, PT, R18.reuse, 0x1, PT ;  /* 0x000000011200780c */ /* 0x040fe20003f44270 */
[----:B------:R-:W-:Y:S02]  /*2ec0*/  VIADD R19, R19, 0x1 ;  /* 0x0000000113137836 */ /* 0x000fe40000000000 */
[----:B------:R-:W-:Y:S01]  /*2ed0*/  UISETP.NE.AND UP0, UPT, UR14, 0x25, UPT ;  /* 0x000000250e00788c */ /* 0x000fe2000bf05270 */
[----:B------:R-:W-:Y:S02]  /*2ee0*/  VIADD R18, R18, 0xffffffff ;  /* 0xffffffff12127836 */ /* 0x000fe40000000000 */
[C---:B------:R-:W-:Y:S01]  /*2ef0*/  ISETP.NE.AND P1, PT, R19.reuse, 0x25, PT ;  /* 0x000000251300780c */ /* 0x040fe20003f25270 */
[----:B------:R-:W-:Y:S02]  /*2f00*/  USEL UR8, URZ, 0x1, UP0 ;  /* 0x000000013f087887 */ /* 0x000fe40008000000 */
[----:B------:R-:W-:Y:S01]  /*2f10*/  USEL UR14, UR14, URZ, UP0 ;  /* 0x0000003f0e0e7287 */ /* 0x000fe20008000000 */
[----:B------:R-:W-:-:S03]  /*2f20*/  SEL R19, R19, RZ, P1 ;  /* 0x000000ff13137207 */ /* 0x000fc60000800000 */
[----:B------:R-:W-:Y:S01]  /*2f30*/  LOP3.LUT R151, R151, UR8, RZ, 0x3c, !PT ;  /* 0x0000000897977c12 */ /* 0x000fe2000f8e3cff */
[----:B------:R-:W-:Y:S01]  /*2f40*/  UMOV UR8, 0x1 ;  /* 0x0000000100087882 */ /* 0x000fe20000000000 */
[----:B------:R-:W-:Y:S06]  /*2f50*/  @P2 BRA `(.L_x_35) ;  /* 0xfffffff8001c2947 */ /* 0x000fec000383ffff */
.L_x_27:
[----:B------:R-:W-:Y:S01]  /*2f60*/  UISETP.NE.AND UP0, UPT, UR6, URZ, UPT ;  /* 0x0000003f0600728c */ /* 0x000fe2000bf05270 */
[----:B------:R-:W1:Y:S01]  /*2f70*/  LDC R18, c[0x0][0x28c] ;  /* 0x0000a300ff127b82 */ /* 0x000e620000000800 */
[----:B------:R-:W-:Y:S02]  /*2f80*/  IMAD.U32 R19, RZ, RZ, UR23 ;  /* 0x00000017ff137e24 */ /* 0x000fe4000f8e00ff */
[----:B------:R-:W-:-:S06]  /*2f90*/  USEL UR6, URZ, 0x1, !UP0 ;  /* 0x000000013f067887 */ /* 0x000fcc000c000000 */
[----:B------:R-:W-:-:S13]  /*2fa0*/  ISETP.NE.AND P1, PT, RZ, UR6, PT ;  /* 0x00000006ff007c0c */ /* 0x000fda000bf25270 */
[----:B------:R-:W-:Y:S05]  /*2fb0*/  @!P1 BRA `(.L_x_36) ;  /* 0x0000000400049947 */ /* 0x000fea0003800000 */
[----:B------:R-:W-:Y:S02]  /*2fc0*/  WARPGROUP.DEPBAR.LE gsb0, 0x0 ;  /* 0x00008000000079c5 */ /* 0x000fe40000010000 */
[----:B------:R-:W-:Y:S01]  /*2fd0*/  FADD R147, R24, R147 ;  /* 0x0000009318937221 */ /* 0x000fe20000000000 */
        /* <DEDUP_REMOVED lines=62> */
[----:B------:R-:W-:-:S07]  /*33c0*/  FADD R88, R88, R87 ;  /* 0x0000005758587221 */ /* 0x000fce0000000000 */
.L_x_36:
[----:B-1----:R-:W-:Y:S01]  /*33d0*/  ISETP.GE.AND P1, PT, R18, 0x1, PT ;  /* 0x000000011200780c */ /* 0x002fe20003f26270 */
[----:B------:R1:W-:Y:S01]  /*33e0*/  SYNCS.ARRIVE.TRANS64.A1T0 RZ, [R19+UR22], RZ ;  /* 0x000000ff13ff79a7 */ /* 0x0003e20008100016 */
[----:B------:R-:W-:-:S11]  /*33f0*/  WARPGROUP.DEPBAR.LE gsb0, 0x0 ;  /* 0x00008000000079c5 */ /* 0x000fd60000010000 */
[----:B------:R-:W-:Y:S05]  /*3400*/  @!P1 BRA `(.L_x_37) ;  /* 0x0000000000509947 */ /* 0x000fea0003800000 */
[----:B------:R-:W-:-:S13]  /*3410*/  ISETP.NE.AND P1, PT, R149, 0x3, PT ;  /* 0x000000039500780c */ /* 0x000fda0003f25270 */
[----:B------:R-:W-:Y:S05]  /*3420*/  @!P1 BRA `(.L_x_38) ;  /* 0x0000000000049947 */ /* 0x000fea0003800000 */
[----:B------:R-:W-:Y:S01]  /*3430*/  BPT.TRAP 0x1 ;  /* 0x000000040000795c */ /* 0x000fe20000300000 */
.L_x_38:
[----:B------:R-:W-:Y:S01]  /*3440*/  BSSY B0, `(.L_x_39) ;  /* 0x000000e000007945 */ /* 0x000fe20003800000 */
[----:B------:R-:W-:-:S03]  /*3450*/  ISETP.GT.U32.AND P1, PT, R7, 0x1, PT ;  /* 0x000000010700780c */ /* 0x000fc60003f24070 */
[----:B------:R-:W-:Y:S10]  /*3460*/  @!P0 BRA `(.L_x_40) ;  /* 0x00000000002c8947 */ /* 0x000ff40003800000 */
[----:B------:R-:W-:-:S04]  /*3470*/  UIADD3 UR8, UR10, UR5, URZ ;  /* 0x000000050a087290 */ /* 0x000fc8000fffe03f */
[----:B------:R-:W-:-:S04]  /*3480*/  UIMAD.WIDE.U32 UR6, UR8, -0x45306eb3, URZ ;  /* 0xbacf914d080678a5 */ /* 0x000fc8000f8e003f */
[----:B------:R-:W-:-:S04]  /*3490*/  UIADD3 UR6, UR8, -UR7, URZ ;  /* 0x8000000708067290 */ /* 0x000fc8000fffe03f */
[----:B------:R-:W-:-:S04]  /*34a0*/  ULEA.HI UR6, UR6, UR7, URZ, 0x1f ;  /* 0x0000000706067291 */ /* 0x000fc8000f8ff83f */
[----:B------:R-:W-:-:S04]  /*34b0*/  USHF.R.U32.HI UR6, URZ, 0x5, UR6 ;  /* 0x000000053f067899 */ /* 0x000fc80008011606 */
[----:B------:R-:W-:-:S04]  /*34c0*/  UIMAD UR6, UR6, -0x25, UR8 ;  /* 0xffffffdb060678a4 */ /* 0x000fc8000f8e0208 */
[----:B------:R-:W-:-:S04]  /*34d0*/  ULEA UR6, UR6, UR9, 0x3 ;  /* 0x0000000906067291 */ /* 0x000fc8000f8e183f */
[----:B------:R-:W-:-:S06]  /*34e0*/  UIADD3 UR6, UR6, 0x128, URZ ;  /* 0x0000012806067890 */ /* 0x000fcc000fffe03f */
[----:B-1----:R-:W-:-:S05]  /*34f0*/  IMAD.U32 R19, RZ, RZ, UR6 ;  /* 0x00000006ff137e24 */ /* 0x002fca000f8e00ff */
[----:B------:R-:W-:-:S04]  /*3500*/  PRMT R18, R10, 0x654, R19 ;  /* 0x000006540a127816 */ /* 0x000fc80000000013 */
[----:B------:R3:W-:Y:S03]  /*3510*/  SYNCS.ARRIVE.TRANS64.RED.A1T0 RZ, [R18+URZ], RZ ;  /* 0x000000ff12ff79a7 */ /* 0x0007e6000810043f */
.L_x_40:
[----:B------:R-:W-:Y:S05]  /*3520*/  BSYNC B0 ;  /* 0x0000000000007941 */ /* 0x000fea0003800000 */
.L_x_39:
[----:B------:R-:W-:Y:S05]  /*3530*/  @P1 BRA `(.L_x_37) ;  /* 0x0000000000041947 */ /* 0x000fea0003800000 */
[----:B------:R-:W-:Y:S01]  /*3540*/  BPT.TRAP 0x1 ;  /* 0x000000040000795c */ /* 0x000fe20000300000 */
.L_x_37:
[----:B---3--:R-:W-:Y:S01]  /*3550*/  SHF.L.U32 R18, R150, 0x1f, RZ ;  /* 0x0000001f96127819 */ /* 0x008fe200000006ff */
[----:B------:R-:W-:Y:S01]  /*3560*/  UIADD3 UR8, UR15, UR5, URZ ;  /* 0x000000050f087290 */ /* 0x000fe2000fffe03f */
[----:B------:R-:W3:Y:S01]  /*3570*/  LDC R30, c[0x0][0x288] ;  /* 0x0000a200ff1e7b82 */ /* 0x000ee20000000800 */
[----:B------:R-:W-:Y:S01]  /*3580*/  UISETP.GE.U32.AND UP1, UPT, UR15, 0x25, UPT ;  /* 0x000000250f00788c */ /* 0x000fe2000bf26070 */
[----:B------:R-:W-:Y:S01]  /*3590*/  IMAD.SHL.U32 R26, R13, 0x2, RZ ;  /* 0x000000020d1a7824 */ /* 0x000fe200078e00ff */
[----:B------:R-:W-:Y:S02]  /*35a0*/  UISETP.GT.U32.AND UP0, UPT, UR8, 0x24, UPT ;  /* 0x000000240800788c */ /* 0x000fe4000bf04070 */
[----:B------:R-:W-:Y:S02]  /*35b0*/  UIMAD.WIDE.U32 UR6, UR8, -0x45306eb3, URZ ;  /* 0xbacf914d080678a5 */ /* 0x000fe4000f8e003f */
[----:B------:R-:W-:Y:S01]  /*35c0*/  UISETP.LT.U32.AND UP0, UPT, UR15, 0x25, UP0 ;  /* 0x000000250f00788c */ /* 0x000fe20008701070 */
[----:B------:R-:W0:Y:S01]  /*35d0*/  SYNCS.PHASECHK.TRANS64.TRYWAIT P1, [UR11+0x8], R18 ;  /* 0x00000812ff0075a7 */ /* 0x000e22000802014b */
[----:B------:R-:W-:Y:S01]  /*35e0*/  UIADD3 UR5, UR8, -UR7, URZ ;  /* 0x8000000708057290 */ /* 0x000fe2000fffe03f */
[----:B------:R-:W-:Y:S01]  /*35f0*/  SHF.R.S32.HI R27, RZ, 0x1f, R26 ;  /* 0x0000001fff1b7819 */ /* 0x000fe2000001141a */
[----:B------:R-:W-:-:S02]  /*3600*/  USEL UR6, URZ, 0x1, !UP0 ;  /* 0x000000013f067887 */ /* 0x000fc4000c000000 */
[----:B------:R-:W-:Y:S02]  /*3610*/  ULEA.HI UR5, UR5, UR7, URZ, 0x1f ;  /* 0x0000000705057291 */ /* 0x000fe4000f8ff83f */
[----:B------:R-:W-:Y:S02]  /*3620*/  ULOP3.LUT UR4, UR4, UR6, URZ, 0x3c, !UPT ;  /* 0x0000000604047292 */ /* 0x000fe4000f8e3c3f */
[----:B------:R-:W-:-:S04]  /*3630*/  USHF.R.U32.HI UR5, URZ, 0x5, UR5 ;  /* 0x000000053f057899 */ /* 0x000fc80008011605 */
[----:B------:R-:W-:Y:S02]  /*3640*/  @UP1 ULOP3.LUT UR4, UR4, 0x1, UR5, 0x78, !UPT ;  /* 0x0000000104041892 */ /* 0x000fe4000f8e7805 */
[----:B------:R-:W-:Y:S01]  /*3650*/  UIMAD UR5, UR5, -0x25, UR8 ;  /* 0xffffffdb050578a4 */ /* 0x000fe2000f8e0208 */
[----:B0--3--:R-:W-:Y:S11]  /*3660*/  @!P1 BRA `(.L_x_41) ;  /* 0x0000007000809947 */ /* 0x009ff60003800000 */
.L_x_232:
[----:B------:R-:W-:Y:S01]  /*3670*/  IMAD.SHL.U32 R31, R5, 0x80, RZ ;  /* 0x00000080051f7824 */ /* 0x000fe200078e00ff */
[----:B------:R-:W-:Y:S01]  /*3680*/  ULDC UR8, c[0x0][0x284] ;  /* 0x0000a10000087ab9 */ /* 0x000fe20000000800 */
[----:B------:R-:W-:Y:S01]  /*3690*/  IMAD.SHL.U32 R5, R6, 0x40, RZ ;  /* 0x0000004006057824 */ /* 0x000fe200078e00ff */
[----:B------:R-:W-:Y:S01]  /*36a0*/  SHF.R.S32.HI R33, RZ, 0x1f, R4 ;  /* 0x0000001fff217819 */ /* 0x000fe20000011404 */
[----:B------:R-:W-:Y:S01]  /*36b0*/  ULDC.64 UR6, c[0x0][0x5d0] ;  /* 0x0001740000067ab9 */ /* 0x000fe20000000a00 */
[----:B------:R-:W-:Y:S01]  /*36c0*/  SHF.R.S32.HI R32, RZ, 0x1f, R31 ;  /* 0x0000001fff207819 */ /* 0x000fe2000001141f */
[----:B01----:R-:W-:Y:S01]  /*36d0*/  IMAD.WIDE.U32 R18, R4, UR6, R26 ;  /* 0x0000000604127c25 */ /* 0x003fe2000f8e001a */
[----:B------:R-:W-:-:S03]  /*36e0*/  ISETP.GE.AND P1, PT, R5, UR8, PT ;  /* 0x0000000805007c0c */ /* 0x000fc6000bf26270 */
[----:B------:R-:W-:Y:S01]  /*36f0*/  IMAD R21, R33, UR6, RZ ;  /* 0x0000000621157c24 */ /* 0x000fe2000f8e02ff */
[C---:B------:R-:W-:Y:S02]  /*3700*/  ISETP.GE.OR P1, PT, R31.reuse, R30, P1 ;  /* 0x0000001e1f00720c */ /* 0x040fe40000f26670 */
[----:B------:R-:W-:Y:S01]  /*3710*/  IADD3 R18, P2, R31, R18, RZ ;  /* 0x000000121f127210 */ /* 0x000fe20007f5e0ff */
[----:B------:R-:W-:-:S05]  /*3720*/  IMAD R21, R4, UR7, R21 ;  /* 0x0000000704157c24 */ /* 0x000fca000f8e0215 */
[----:B------:R-:W-:-:S05]  /*3730*/  IADD3.X R19, R32, R19, R21, P2, !PT ;  /* 0x0000001320137210 */ /* 0x000fca00017fe415 */
[----:B------:R-:W-:Y:S05]  /*3740*/  @P1 BRA `(.L_x_42) ;  /* 0x0000004400b81947 */ /* 0x000fea0003800000 */
[----:B------:R-:W0:Y:S01]  /*3750*/  LDC.64 R28, c[0x0][0x5c8] ;  /* 0x00017200ff1c7b82 */ /* 0x000e220000000a00 */
[----:B------:R-:W-:Y:S01]  /*3760*/  IMAD.WIDE R24, R6, 0x40, R14 ;  /* 0x0000004006187825 */ /* 0x000fe200078e020e */
[----:B------:R-:W-:Y:S01]  /*3770*/  ULDC.64 UR6, c[0x0][0x5c0] ;  /* 0x0001700000067ab9 */ /* 0x000fe20000000a00 */
[----:B------:R-:W-:Y:S02]  /*3780*/  BSSY B0, `(.L_x_42) ;  /* 0x000046a000007945 */ /* 0x000fe40003800000 */
[-C--:B0-----:R-:W-:Y:S02]  /*3790*/  IMAD R6, R25, R28.reuse, RZ ;  /* 0x0000001c19067224 */ /* 0x081fe400078e02ff */
[----:B------:R-:W-:-:S04]  /*37a0*/  IMAD.WIDE.U32 R18, R24, R28, R18 ;  /* 0x0000001c18127225 */ /* 0x000fc800078e0012 */
[----:B------:R-:W-:Y:S01]  /*37b0*/  IMAD R21, R24, R29, R6 ;  /* 0x0000001d18157224 */ /* 0x000fe200078e0206 */
[----:B------:R-:W-:Y:S02]  /*37c0*/  LEA R6, P1, R28, R18, 0x3 ;  /* 0x000000121c067211 */ /* 0x000fe400078218ff */
[----:B------:R-:W-:Y:S01]  /*37d0*/  IADD3 R20, P2, R18, UR6, RZ ;  /* 0x0000000612147c10 */ /* 0x000fe2000ff5e0ff */
[----:B------:R-:W-:Y:S01]  /*37e0*/  IMAD.IADD R21, R19, 0x1, R21 ;  /* 0x0000000113157824 */ /* 0x000fe200078e0215 */
[----:B------:R-:W-:Y:S01]  /*37f0*/  IADD3 R18, P4, R6, UR6, RZ ;  /* 0x0000000606127c10 */ /* 0x000fe2000ff9e0ff */
[----:B------:R-:W-:Y:S02]  /*3800*/  IMAD R6, R13, -0x2, R30 ;  /* 0xfffffffe0d067824 */ /* 0x000fe400078e021e */
[----:B------:R-:W-:Y:S01]  /*3810*/  IMAD.IADD R30, R16, 0x1, -R5 ;  /* 0x00000001101e7824 */ /* 0x000fe200078e0a05 */
[----:B------:R-:W-:Y:S01]  /*3820*/  LEA.HI.X R19, R28, R21, R29, 0x3, P1 ;  /* 0x000000151c137211 */ /* 0x000fe200008f1c1d */
[----:B------:R-:W-:Y:S01]  /*3830*/  IMAD.IADD R6, R6, 0x1, -R31 ;  /* 0x0000000106067824 */ /* 0x000fe200078e0a1f */
[----:B----45:R-:W-:-:S02]  /*3840*/  FSETP.NEU.AND P1, PT, R12, RZ, PT ;  /* 0x000000ff0c00720b */ /* 0x030fc40003f2d000 */
[----:B------:R-:W-:Y:S02]  /*3850*/  IADD3.X R21, R21, UR7, RZ, P2, !PT ;  /* 0x0000000715157c10 */ /* 0x000fe400097fe4ff */
[----:B------:R-:W-:-:S09]  /*3860*/  IADD3.X R19, R19, UR7, RZ, P4, !PT ;  /* 0x0000000713137c10 */ /* 0x000fd2000a7fe4ff */
[----:B------:R-:W-:Y:S05]  /*3870*/  @!P1 BRA `(.L_x_43) ;  /* 0x0000003400609947 */ /* 0x000fea0003800000 */
[----:B------:R-:W-:Y:S01]  /*3880*/  ULDC.64 UR6, c[0x0][0x5b8] ;  /* 0x00016e0000067ab9 */ /* 0x000fe20000000a00 */
[----:B------:R-:W-:Y:S01]  /*3890*/  ULDC.64 UR16, c[0x0][0x5a8] ;  /* 0x00016a0000107ab9 */ /* 0x000fe20000000a00 */
[----:B------:R-:W-:Y:S01]  /*38a0*/  IMAD.WIDE.U32 R26, R4, UR6, R26 ;  /* 0x00000006041a7c25 */ /* 0x000fe2000f8e001a */
[----:B------:R-:W-:Y:S01]  /*38b0*/  BSSY B1, `(.L_x_44) ;  /* 0x0000010000017945 */ /* 0x000fe20003800000 */
[----:B------:R-:W-:Y:S02]  /*38c0*/  PRMT R28, RZ, 0x7610, R28 ;  /* 0x00007610ff1c7816 */ /* 0x000fe4000000001c */
[----:B------:R-:W-:Y:S01]  /*38d0*/  IMAD R5, R33, UR6, RZ ;  /* 0x0000000621057c24 */ /* 0x000fe2000f8e02ff */
[----:B------:R-:W-:-:S03]  /*38e0*/  IADD3 R26, P1, R31, R26, RZ ;  /* 0x0000001a1f1a7210 */ /* 0x000fc60007f3e0ff */
[----:B------:R-:W-:Y:S01]  /*38f0*/  IMAD R5, R4, UR7, R5 ;  /* 0x0000000704057c24 */ /* 0x000fe2000f8e0205 */
[----:B------:R-:W-:Y:S02]  /*3900*/  ULDC.64 UR6, c[0x0][0x5b0] ;  /* 0x00016c0000067ab9 */ /* 0x000fe40000000a00 */
[----:B------:R-:W-:Y:S02]  /*3910*/  IMAD R29, R25, UR6, RZ ;  /* 0x00000006191d7c24 */ /* 0x000fe4000f8e02ff */
[----:B------:R-:W-:Y:S02]  /*3920*/  IADD3.X R27, R32, R27, R5, P1, !PT ;  /* 0x0000001b201b7210 */ /* 0x000fe40000ffe405 */
[----:B------:R-:W-:Y:S01]  /*3930*/  ISETP.GE.AND P1, PT, R30, 0x1, PT ;  /* 0x000000011e00780c */ /* 0x000fe20003f26270 */
[C---:B------:R-:W-:Y:S02]  /*3940*/  IMAD R29, R24.reuse, UR7, R29 ;  /* 0x00000007181d7c24 */ /* 0x040fe4000f8e021d */
[----:B------:R-:W-:Y:S01]  /*3950*/  IMAD.WIDE.U32 R4, R24, UR6, R26 ;  /* 0x0000000618047c25 */ /* 0x000fe2000f8e001a */
[----:B------:R-:W-:-:S02]  /*3960*/  ISETP.LT.OR P5, PT, R6, 0x1, !P1 ;  /* 0x000000010600780c */ /* 0x000fc40004fa1670 */
[----:B------:R-:W-:-:S04]  /*3970*/  IADD3 R4, P2, R4, UR16, RZ ;  /* 0x0000001004047c10 */ /* 0x000fc8000ff5e0ff */
[----:B------:R-:W-:-:S07]  /*3980*/  IADD3.X R5, R5, UR17, R29, P2, !PT ;  /* 0x0000001105057c10 */ /* 0x000fce00097fe41d */
[----:B------:R-:W-:Y:S05]  /*3990*/  @P5 BRA `(.L_x_45) ;  /* 0x0000000000045947 */ /* 0x000fea0003800000 */
[----:B------:R0:W5:Y:S02]  /*39a0*/  LDG.E.U8 R28, desc[UR20][R4.64] ;  /* 0x00000014041c7981 */ /* 0x000164000c1e1100 */
.L_x_45:
[----:B------:R-:W-:Y:S05]  /*39b0*/  BSYNC B1 ;  /* 0x0000000000017941 */ /* 0x000fea0003800000 */
.L_x_44:
[----:B-----5:R-:W-:Y:S01]  /*39c0*/  LOP3.LUT R28, R28, 0xff, RZ, 0xc0, !PT ;  /* 0x000000ff1c1c7812 */ /* 0x020fe200078ec0ff */
[----:B------:R-:W-:Y:S01]  /*39d0*/  BSSY B1, `(.L_x_46) ;  /* 0x000000b000017945 */ /* 0x000fe20003800000 */
[----:B------:R-:W-:Y:S02]  /*39e0*/  ISETP.LT.OR P4, PT, R6, 0x2, !P1 ;  /* 0x000000020600780c */ /* 0x000fe40004f81670 */
[----:B------:R-:W-:-:S05]  /*39f0*/  F2FP.F16.E5M2.UNPACK_B R28, R28 ;  /* 0x0000001cff1c723e */ /* 0x000fca00020004ff */
[----:B------:R-:W-:-:S05]  /*3a00*/  HADD2.F32 R29, -RZ, R28.H0_H0 ;  /* 0x2000001cff1d7230 */ /* 0x000fca0000004100 */
[----:B------:R-:W-:-:S04]  /*3a10*/  FMUL R28, R29, R12 ;  /* 0x0000000c1d1c7220 */ /* 0x000fc80000400000 */
[----:B--2---:R-:W-:-:S05]  /*3a20*/  FFMA R28, R147, R11, R28 ;  /* 0x0000000b931c7223 */ /* 0x004fca000000001c */
[----:B------:R-:W-:Y:S02]  /*3a30*/  F2FP.SATFINITE.E5M2.F32.PACK_AB_MERGE_C R29, RZ, R28, RZ ;  /* 0x0000001cff1d723e */ /* 0x000fe400048060ff */
[----:B------:R-:W-:-:S03]  /*3a40*/  PRMT R28, RZ, 0x7610, R28 ;  /* 0x00007610ff1c7816 */ /* 0x000fc6000000001c */
[----:B------:R1:W-:Y:S01]  /*3a50*/  @!P5 STG.E.U8 desc[UR20][R20.64], R29 ;  /* 0x0000001d1400d986 */ /* 0x0003e2000c101114 */
[----:B------:R-:W-:Y:S05]  /*3a60*/  @P4 BRA `(.L_x_47) ;  /* 0x0000000000044947 */ /* 0x000fea0003800000 */
[----:B------:R2:W5:Y:S02]  /*3a70*/  LDG.E.U8 R28, desc[UR20][R4.64+0x1] ;  /* 0x00000114041c7981 */ /* 0x000564000c1e1100 */
.L_x_47:
[----:B------:R-:W-:Y:S05]  /*3a80*/  BSYNC B1 ;  /* 0x0000000000017941 */ /* 0x000fea0003800000 */
.L_x_46:
[----:B-----5:R-:W-:Y:S01]  /*3a90*/  LOP3.LUT R28, R28, 0xff, RZ, 0xc0, !PT ;  /* 0x000000ff1c1c7812 */ /* 0x020fe200078ec0ff */
[----:B------:R-:W-:Y:S01]  /*3aa0*/  BSSY B1, `(.L_x_48) ;  /* 0x0000013000017945 */ /* 0x000fe20003800000 */
[----:B------:R-:W-:Y:S02]  /*3ab0*/  IADD3 R31, P2, R24, 0x8, RZ ;  /* 0x00000008181f7810 */ /* 0x000fe40007f5e0ff */
[----:B------:R-:W-:-:S03]  /*3ac0*/  F2FP.F16.E5M2.UNPACK_B R28, R28 ;  /* 0x0000001cff1c723e */ /* 0x000fc600020004ff */
[----:B------:R-:W-:Y:S01]  /*3ad0*/  IMAD.X R24, RZ, RZ, R25, P2 ;  /* 0x000000ffff187224 */ /* 0x000fe200010e0619 */
[----:B------:R-:W-:Y:S01]  /*3ae0*/  ISETP.GE.AND P2, PT, R30, 0x9, PT ;  /* 0x000000091e00780c */ /* 0x000fe20003f46270 */
[----:B-1----:R-:W-:Y:S02]  /*3af0*/  HADD2.F32 R29, -RZ, R28.H0_H0 ;  /* 0x2000001cff1d7230 */ /* 0x002fe40000004100 */
[----:B------:R-:W-:Y:S01]  /*3b00*/  IMAD R24, R24, UR6, RZ ;  /* 0x0000000618187c24 */ /* 0x000fe2000f8e02ff */
[----:B------:R-:W-:Y:S01]  /*3b10*/  ISETP.LT.OR P5, PT, R6, 0x1, !P2 ;  /* 0x000000010600780c */ /* 0x000fe200057a1670 */
[----:B------:R-:W-:-:S04]  /*3b20*/  IMAD.WIDE.U32 R26, R31, UR6, R26 ;  /* 0x000000061f1a7c25 */ /* 0x000fc8000f8e001a */
[----:B------:R-:W-:Y:S01]  /*3b30*/  FMUL R29, R29, R12 ;  /* 0x0000000c1d1d7220 */ /* 0x000fe20000400000 */
[----:B------:R-:W-:-:S03]  /*3b40*/  IMAD R31, R31, UR7, R24 ;  /* 0x000000071f1f7c24 */ /* 0x000fc6000f8e0218 */
[----:B------:R-:W-:Y:S01]  /*3b50*/  FFMA R29, R148, R11, R29 ;  /* 0x0000000b941d7223 */ /* 0x000fe2000000001d */
[----:B------:R-:W-:Y:S02]  /*3b60*/  IADD3 R24, P6, R26, UR16, RZ ;  /* 0x000000101a187c10 */ /* 0x000fe4000ffde0ff */
[----:B------:R-:W-:Y:S02]  /*3b70*/  PRMT R26, RZ, 0x7610, R26 ;  /* 0x00007610ff1a7816 */ /* 0x000fe4000000001a */
[----:B------:R-:W-:Y:S02]  /*3b80*/  F2FP.SATFINITE.E5M2.F32.PACK_AB_MERGE_C R29, RZ, R29, RZ ;  /* 0x0000001dff1d723e */ /* 0x000fe400048060ff */
[----:B------:R-:W-:-:S03]  /*3b90*/  IADD3.X R25, R27, UR17, R31, P6, !PT ;  /* 0x000000111b197c10 */ /* 0x000fc6000b7fe41f */
[----:B------:R1:W-:Y:S01]  /*3ba0*/  @!P4 STG.E.U8 desc[UR20][R20.64+0x1], R29 ;  /* 0x0000011d1400c986 */ /* 0x0003e2000c101114 */
[----:B------:R-:W-:Y:S05]  /*3bb0*/  @P5 BRA `(.L_x_49) ;  /* 0x0000000000045947 */ /* 0x000fea0003800000 */
[----:B------:R3:W5:Y:S02]  /*3bc0*/  LDG.E.U8 R26, desc[UR20][R24.64] ;  /* 0x00000014181a7981 */ /* 0x000764000c1e1100 */
.L_x_49:
[----:B------:R-:W-:Y:S05]  /*3bd0*/  BSYNC B1 ;  /* 0x0000000000017941 */ /* 0x000fea0003800000 */
.L_x_48:
[----:B-----5:R-:W-:Y:S01]  /*3be0*/  LOP3.LUT R26, R26, 0xff, RZ, 0xc0, !PT ;  /* 0x000000ff1a1a7812 */ /* 0x020fe200078ec0ff */
[----:B------:R-:W-:Y:S01]  /*3bf0*/  BSSY B1, `(.L_x_50) ;  /* 0x000000b000017945 */ /* 0x000fe20003800000 */
[----:B------:R-:W-:Y:S02]  /*3c00*/  ISETP.LT.OR P4, PT, R6, 0x2, !P2 ;  /* 0x000000020600780c */ /* 0x000fe40005781670 */
[----:B------:R-:W-:-:S05]  /*3c10*/  F2FP.F16.E5M2.UNPACK_B R26, R26 ;  /* 0x0000001aff1a723e */ /* 0x000fca00020004ff */
[----:B------:R-:W-:-:S05]  /*3c20*/  HADD2.F32 R27, -RZ, R26.H0_H0 ;  /* 0x2000001aff1b7230 */ /* 0x000fca0000004100 */
[----:B------:R-:W-:-:S04]  /*3c30*/  FMUL R26, R27, R12 ;  /* 0x0000000c1b1a7220 */ /* 0x000fc80000400000 */
[----:B------:R-:W-:-:S05]  /*3c40*/  FFMA R26, R145, R11, R26 ;  /* 0x0000000b911a7223 */ /* 0x000fca000000001a */
[----:B------:R-:W-:Y:S02]  /*3c50*/  F2FP.SATFINITE.E5M2.F32.PACK_AB_MERGE_C R27, RZ, R26, RZ ;  /* 0x0000001aff1b723e */ /* 0x000fe400048060ff */
[----:B------:R-:W-:-:S03]  /*3c60*/  PRMT R26, RZ, 0x7610, R26 ;  /* 0x00007610ff1a7816 */ /* 0x000fc6000000001a */
[----:B------:R4:W-:Y:S01]  /*3c70*/  @!P5 STG.E.U8 desc[UR20][R18.64], R27 ;  /* 0x0000001b1200d986 */ /* 0x0009e2000c101114 */
[----:B------:R-:W-:Y:S05]  /*3c80*/  @P4 BRA `(.L_x_51) ;  /* 0x0000000000044947 */ /* 0x000fea0003800000 */
[----:B------:R0:W5:Y:S02]  /*3c90*/  LDG.E.U8 R26, desc[UR20][R24.64+0x1] ;  /* 0x00000114181a7981 */ /* 0x000164000c1e1100 */
.L_x_51:
[----:B------:R-:W-:Y:S05]  /*3ca0*/  BSYNC B1 ;  /* 0x0000000000017941 */ /* 0x000fea0003800000 */
.L_x_50:
[----:B-----5:R-:W-:Y:S01]  /*3cb0*/  LOP3.LUT R26, R26, 0xff, RZ, 0xc0, !PT ;  /* 0x000000ff1a1a7812 */ /* 0x020fe200078ec0ff */
[----:B------:R-:W-:Y:S01]  /*3cc0*/  BSSY B1, `(.L_x_52) ;  /* 0x000000b000017945 */ /* 0x000fe20003800000 */
[----:B------:R-:W-:Y:S02]  /*3cd0*/  ISETP.LT.OR P5, PT, R6, 0x9, !P1 ;  /* 0x000000090600780c */ /* 0x000fe40004fa1670 */
[----:B------:R-:W-:-:S05]  /*3ce0*/  F2FP.F16.E5M2.UNPACK_B R26, R26 ;  /* 0x0000001aff1a723e */ /* 0x000fca00020004ff */
[----:B----4-:R-:W-:Y:S01]  /*3cf0*/  HADD2.F32 R27, -RZ, R26.H0_H0 ;  /* 0x2000001aff1b7230 */ /* 0x010fe20000004100 */
[----:B------:R-:W-:-:S04]  /*3d00*/  PRMT R26, RZ, 0x7610, R26 ;  /* 0x00007610ff1a7816 */ /* 0x000fc8000000001a */
[----:B------:R-:W-:-:S04]  /*3d10*/  FMUL R27, R27, R12 ;  /* 0x0000000c1b1b7220 */ /* 0x000fc80000400000 */
[----:B------:R-:W-:-:S05]  /*3d20*/  FFMA R27, R146, R11, R27 ;  /* 0x0000000b921b7223 */ /* 0x000fca000000001b */
[----:B------:R-:W-:-:S05]  /*3d30*/  F2FP.SATFINITE.E5M2.F32.PACK_AB_MERGE_C R27, RZ, R27, RZ ;  /* 0x0000001bff1b723e */ /* 0x000fca00048060ff */
[----:B------:R4:W-:Y:S01]  /*3d40*/  @!P4 STG.E.U8 desc[UR20][R18.64+0x1], R27 ;  /* 0x0000011b1200c986 */ /* 0x0009e2000c101114 */
[----:B------:R-:W-:Y:S05]  /*3d50*/  @P5 BRA `(.L_x_53) ;  /* 0x0000000000045947 */ /* 0x000fea0003800000 */
[----:B------:R0:W5:Y:S02]  /*3d60*/  LDG.E.U8 R26, desc[UR20][R4.64+0x8] ;  /* 0x00000814041a7981 */ /* 0x000164000c1e1100 */
.L_x_53:
[----:B------:R-:W-:Y:S05]  /*3d70*/  BSYNC B1 ;  /* 0x0000000000017941 */ /* 0x000fea0003800000 */
.L_x_52:
[----:B-----5:R-:W-:Y:S01]  /*3d80*/  LOP3.LUT R26, R26, 0xff, RZ, 0xc0, !PT ;  /* 0x000000ff1a1a7812 */ /* 0x020fe200078ec0ff */
[----:B------:R-:W-:Y:S01]  /*3d90*/  BSSY B1, `(.L_x_54) ;  /* 0x000000b000017945 */ /* 0x000fe20003800000 */
[----:B------:R-:W-:Y:S02]  /*3da0*/  ISETP.LT.OR P4, PT, R6, 0xa, !P1 ;  /* 0x0000000a0600780c */ /* 0x000fe40004f81670 */
[----:B------:R-:W-:-:S05]  /*3db0*/  F2FP.F16.E5M2.UNPACK_B R26, R26 ;  /* 0x0000001aff1a723e */ /* 0x000fca00020004ff */
[----:B----4-:R-:W-:-:S05]  /*3dc0*/  HADD2.F32 R27, -RZ, R26.H0_H0 ;  /* 0x2000001aff1b7230 */ /* 0x010fca0000004100 */
[----:B------:R-:W-:-:S04]  /*3dd0*/  FMUL R26, R27, R12 ;  /* 0x0000000c1b1a7220 */ /* 0x000fc80000400000 */
[----:B------:R-:W-:-:S05]  /*3de0*/  FFMA R26, R143, R11, R26 ;  /* 0x0000000b8f1a7223 */ /* 0x000fca000000001a */
[----:B------:R-:W-:Y:S02]  /*3df0*/  F2FP.SATFINITE.E5M2.F32.PACK_AB_MERGE_C R27, RZ, R26, RZ ;  /* 0x0000001aff1b723e */ /* 0x000fe400048060ff */
[----:B------:R-:W-:-:S03]  /*3e00*/  PRMT R26, RZ, 0x7610, R26 ;  /* 0x00007610ff1a7816 */ /* 0x000fc6000000001a */
[----:B------:R4:W-:Y:S01]  /*3e10*/  @!P5 STG.E.U8 desc[UR20][R20.64+0x8], R27 ;  /* 0x0000081b1400d986 */ /* 0x0009e2000c101114 */
[----:B------:R-:W-:Y:S05]  /*3e20*/  @P4 BRA `(.L_x_55) ;  /* 0x0000000000044947 */ /* 0x000fea0003800000 */
[----:B------:R0:W5:Y:S02]  /*3e30*/  LDG.E.U8 R26, desc[UR20][R4.64+0x9] ;  /* 0x00000914041a7981 */ /* 0x000164000c1e1100 */
.L_x_55:
[----:B------:R-:W-:Y:S05]  /*3e40*/  BSYNC B1 ;  /* 0x0000000000017941 */ /* 0x000fea0003800000 */
.L_x_54:
        /* <DEDUP_REMOVED lines=12> */
.L_x_57:
[----:B------:R-:W-:Y:S05]  /*3f10*/  BSYNC B1 ;  /* 0x0000000000017941 */ /* 0x000fea0003800000 */
.L_x_56:
        /* <DEDUP_REMOVED lines=12> */
.L_x_59:
[----:B------:R-:W-:Y:S05]  /*3fe0*/  BSYNC B1 ;  /* 0x0000000000017941 */ /* 0x000fea0003800000 */
.L_x_58:
        /* <DEDUP_REMOVED lines=12> */
.L_x_61:
[----:B------:R-:W-:Y:S05]  /*40b0*/  BSYNC B1 ;  /* 0x0000000000017941 */ /* 0x000fea0003800000 */
.L_x_60:
        /* <DEDUP_REMOVED lines=12> */
.L_x_63:
[----:B------:R-:W-:Y:S05]  /*4180*/  BSYNC B1 ;  /* 0x0000000000017941 */ /* 0x000fea0003800000 */
.L_x_62:
        /* <DEDUP_REMOVED lines=12> */
.L_x_65:
[----:B------:R-:W-:Y:S05]  /*4250*/  BSYNC B1 ;  /* 0x0000000000017941 */ /* 0x000fea0003800000 */
.L_x_64:
        /* <DEDUP_REMOVED lines=12> */
.L_x_67:
[----:B------:R-:W-:Y:S05]  /*4320*/  BSYNC B1 ;  /* 0x0000000000017941 */ /* 0x000fea0003800000 */
.L_x_66:
        /* <DEDUP_REMOVED lines=12> */
.L_x_69:
[----:B------:R-:W-:Y:S05]  /*43f0*/  BSYNC B1 ;  /* 0x0000000000017941 */ /* 0x000fea0003800000 */
.L_x_68:
        /* <DEDUP_REMOVED lines=12> */
.L_x_71:
[----:B------:R-:W-:Y:S05]  /*44c0*/  BSYNC B1 ;  /* 0x0000000000017941 */ /* 0x000fea0003800000 */
.L_x_70:
        /* <DEDUP_REMOVED lines=12> */
.L_x_73:
[----:B------:R-:W-:Y:S05]  /*4590*/  BSYNC B1 ;  /* 0x0000000000017941 */ /* 0x000fea0003800000 */
.L_x_72:
        /* <DEDUP_REMOVED lines=12> */
.L_x_75:
[----:B------:R-:W-:Y:S05]  /*4660*/  BSYNC B1 ;  /* 0x0000000000017941 */ /* 0x000fea0003800000 */
.L_x_74:
        /* <DEDUP_REMOVED lines=12> */
.L_x_77:
[----:B------:R-:W-:Y:S05]  /*4730*/  BSYNC B1 ;  /* 0x0000000000017941 */ /* 0x000fea0003800000 */
.L_x_76:
        /* <DEDUP_REMOVED lines=12> */
.L_x_79:
[----:B------:R-:W-:Y:S05]  /*4800*/  BSYNC B1 ;  /* 0x0000000000017941 */ /* 0x000fea0003800000 */
.L_x_78:
        /* <DEDUP_REMOVED lines=12> */
.L_x_81:
[----:B------:R-:W-:Y:S05]  /*48d0*/  BSYNC B1 ;  /* 0x0000000000017941 */ /* 0x000fea0003800000 */
.L_x_80:
        /* <DEDUP_REMOVED lines=12> */
.L_x_83:
[----:B------:R-:W-:Y:S05]  /*49a0*/  BSYNC B1 ;  /* 0x0000000000017941 */ /* 0x000fea0003800000 */
.L_x_82:
        /* <DEDUP_REMOVED lines=12> */
.L_x_85:
[----:B------:R-:W-:Y:S05]  /*4a70*/  BSYNC B1 ;  /* 0x0000000000017941 */ /* 0x000fea0003800000 */
.L_x_84:
        /* <DEDUP_REMOVED lines=12> */
.L_x_87:
[----:B------:R-:W-:Y:S05]  /*4b40*/  BSYNC B1 ;  /* 0x0000000000017941 */ /* 0x000fea0003800000 */
.L_x_86:
        /* <DEDUP_REMOVED lines=12> */
.L_x_89:
[----:B------:R-:W-:Y:S05]  /*4c10*/  BSYNC B1 ;  /* 0x0000000000017941 */ /* 0x000fea0003800000 */
.L_x_88:
        /* <DEDUP_REMOVED lines=12> */
.L_x_91:
[----:B------:R-:W-:Y:S05]  /*4ce0*/  BSYNC B1 ;  /* 0x0000000000017941 */ /* 0x000fea0003800000 */
.L_x_90:
        /* <DEDUP_REMOVED lines=12> */
.L_x_93:
[----:B------:R-:W-:Y:S05]  /*4db0*/  BSYNC B1 ;  /* 0x0000000000017941 */ /* 0x000fea0003800000 */
.L_x_92:
        /* <DEDUP_REMOVED lines=12> */
.L_x_95:
[----:B------:R-:W-:Y:S05]  /*4e80*/  BSYNC B1 ;  /* 0x0000000000017941 */ /* 0x000fea0003800000 */
.L_x_94:
        /* <DEDUP_REMOVED lines=12> */
.L_x_97:
[----:B------:R-:W-:Y:S05]  /*4f50*/  BSYNC B1 ;  /* 0x0000000000017941 */ /* 0x000fea0003800000 */
.L_x_96:
        /* <DEDUP_REMOVED lines=12> */
.L_x_99:
[----:B------:R-:W-:Y:S05]  /*5020*/  BSYNC B1 ;  /* 0x0000000000017941 */ /* 0x000fea0003800000 */
.L_x_98:
        /* <DEDUP_REMOVED lines=12> */
.L_x_101:
[----:B------:R-:W-:Y:S05]  /*50f0*/  BSYNC B1 ;  /* 0x0000000000017941 */ /* 0x000fea0003800000 */
.L_x_100:
        /* <DEDUP_REMOVED lines=12> */
.L_x_103:
[----:B------:R-:W-:Y:S05]  /*51c0*/  BSYNC B1 ;  /* 0x0000000000017941 */ /* 0x000fea0003800000 */
.L_x_102:
        /* <DEDUP_REMOVED lines=12> */
.L_x_105:
[----:B------:R-:W-:Y:S05]  /*5290*/  BSYNC B1 ;  /* 0x0000000000017941 */ /* 0x000fea0003800000 */
.L_x_104:
        /* <DEDUP_REMOVED lines=12> */
.L_x_107:
[----:B------:R-:W-:Y:S05]  /*5360*/  BSYNC B1 ;  /* 0x0000000000017941 */ /* 0x000fea0003800000 */
.L_x_106:
        /* <DEDUP_REMOVED lines=12> */
.L_x_109:
[----:B------:R-:W-:Y:S05]  /*5430*/  BSYNC B1 ;  /* 0x0000000000017941 */ /* 0x000fea0003800000 */
.L_x_108:
        /* <DEDUP_REMOVED lines=12> */
.L_x_111:
[----:B------:R-:W-:Y:S05]  /*5500*/  BSYNC B1 ;  /* 0x0000000000017941 */ /* 0x000fea0003800000 */
.L_x_110:
        /* <DEDUP_REMOVED lines=12> */
.L_x_113:
[----:B------:R-:W-:Y:S05]  /*55d0*/  BSYNC B1 ;  /* 0x0000000000017941 */ /* 0x000fea0003800000 */
.L_x_112:
        /* <DEDUP_REMOVED lines=12> */
.L_x_115:
[----:B------:R-:W-:Y:S05]  /*56a0*/  BSYNC B1 ;  /* 0x0000000000017941 */ /* 0x000fea0003800000 */
.L_x_114:
        /* <DEDUP_REMOVED lines=12> */
.L_x_117:
[----:B------:R-:W-:Y:S05]  /*5770*/  BSYNC B1 ;  /* 0x0000000000017941 */ /* 0x000fea0003800000 */
.L_x_116:
        /* <DEDUP_REMOVED lines=12> */
.L_x_119:
[----:B------:R-:W-:Y:S05]  /*5840*/  BSYNC B1 ;  /* 0x0000000000017941 */ /* 0x000fea0003800000 */
.L_x_118:
        /* <DEDUP_REMOVED lines=12> */
.L_x_121:
[----:B------:R-:W-:Y:S05]  /*5910*/  BSYNC B1 ;  /* 0x0000000000017941 */ /* 0x000fea0003800000 */
.L_x_120:
        /* <DEDUP_REMOVED lines=12> */
.L_x_123:
[----:B------:R-:W-:Y:S05]  /*59e0*/  BSYNC B1 ;  /* 0x0000000000017941 */ /* 0x000fea0003800000 */
.L_x_122:
        /* <DEDUP_REMOVED lines=12> */
.L_x_125:
[----:B------:R-:W-:Y:S05]  /*5ab0*/  BSYNC B1 ;  /* 0x0000000000017941 */ /* 0x000fea0003800000 */
.L_x_124:
        /* <DEDUP_REMOVED lines=12> */
.L_x_127:
[----:B------:R-:W-:Y:S05]  /*5b80*/  BSYNC B1 ;  /* 0x0000000000017941 */ /* 0x000fea0003800000 */
.L_x_126:
        /* <DEDUP_REMOVED lines=12> */
.L_x_129:
[----:B------:R-:W-:Y:S05]  /*5c50*/  BSYNC B1 ;  /* 0x0000000000017941 */ /* 0x000fea0003800000 */
.L_x_128:
        /* <DEDUP_REMOVED lines=12> */
.L_x_131:
[----:B------:R-:W-:Y:S05]  /*5d20*/  BSYNC B1 ;  /* 0x0000000000017941 */ /* 0x000fea0003800000 */
.L_x_130:
        /* <DEDUP_REMOVED lines=12> */
.L_x_133:
[----:B------:R-:W-:Y:S05]  /*5df0*/  BSYNC B1 ;  /* 0x0000000000017941 */ /* 0x000fea0003800000 */
.L_x_132:
        /* <DEDUP_REMOVED lines=12> */
.L_x_135:
[----:B------:R-:W-:Y:S05]  /*5ec0*/  BSYNC B1 ;  /* 0x0000000000017941 */ /* 0x000fea0003800000 */
.L_x_134:
        /* <DEDUP_REMOVED lines=12> */
.L_x_137:
[----:B------:R-:W-:Y:S05]  /*5f90*/  BSYNC B1 ;  /* 0x0000000000017941 */ /* 0x000fea0003800000 */
.L_x_136:
        /* <DEDUP_REMOVED lines=12> */
.L_x_139:
[----:B------:R-:W-:Y:S05]  /*6060*/  BSYNC B1 ;  /* 0x0000000000017941 */ /* 0x000fea0003800000 */
.L_x_138:
        /* <DEDUP_REMOVED lines=12> */
.L_x_141:
[----:B------:R-:W-:Y:S05]  /*6130*/  BSYNC B1 ;  /* 0x0000000000017941 */ /* 0x000fea0003800000 */
.L_x_140:
        /* <DEDUP_REMOVED lines=12> */
.L_x_143:
[----:B------:R-:W-:Y:S05]  /*6200*/  BSYNC B1 ;  /* 0x0000000000017941 */ /* 0x000fea0003800000 */
.L_x_142:
        /* <DEDUP_REMOVED lines=12> */
.L_x_145:
[----:B------:R-:W-:Y:S05]  /*62d0*/  BSYNC B1 ;  /* 0x0000000000017941 */ /* 0x000fea0003800000 */
.L_x_144:
        /* <DEDUP_REMOVED lines=12> */
.L_x_147:
[----:B------:R-:W-:Y:S05]  /*63a0*/  BSYNC B1 ;  /* 0x0000000000017941 */ /* 0x000fea0003800000 */
.L_x_146:
        /* <DEDUP_REMOVED lines=12> */
.L_x_149:
[----:B------:R-:W-:Y:S05]  /*6470*/  BSYNC B1 ;  /* 0x0000000000017941 */ /* 0x000fea0003800000 */
.L_x_148:
        /* <DEDUP_REMOVED lines=12> */
.L_x_151:
[----:B------:R-:W-:Y:S05]  /*6540*/  BSYNC B1 ;  /* 0x0000000000017941 */ /* 0x000fea0003800000 */
.L_x_150:
        /* <DEDUP_REMOVED lines=12> */
.L_x_153:
[----:B------:R-:W-:Y:S05]  /*6610*/  BSYNC B1 ;  /* 0x0000000000017941 */ /* 0x000fea0003800000 */
.L_x_152:
        /* <DEDUP_REMOVED lines=12> */
.L_x_155:
[----:B------:R-:W-:Y:S05]  /*66e0*/  BSYNC B1 ;  /* 0x0000000000017941 */ /* 0x000fea0003800000 */
.L_x_154:
        /* <DEDUP_REMOVED lines=12> */
.L_x_157:
[----:B------:R-:W-:Y:S05]  /*67b0*/  BSYNC B1 ;  /* 0x0000000000017941 */ /* 0x000fea0003800000 */
.L_x_156:
        /* <DEDUP_REMOVED lines=12> */
.L_x_159:
[----:B------:R-:W-:Y:S05]  /*6880*/  BSYNC B1 ;  /* 0x0000000000017941 */ /* 0x000fea0003800000 */
.L_x_158:
        /* <DEDUP_REMOVED lines=12> */
.L_x_161:
[----:B------:R-:W-:Y:S05]  /*6950*/  BSYNC B1 ;  /* 0x0000000000017941 */ /* 0x000fea0003800000 */
.L_x_160:
        /* <DEDUP_REMOVED lines=12> */
.L_x_163:
[----:B------:R-:W-:Y:S05]  /*6a20*/  BSYNC B1 ;  /* 0x0000000000017941 */ /* 0x000fea0003800000 */
.L_x_162:
        /* <DEDUP_REMOVED lines=12> */
.L_x_165:
[----:B------:R-:W-:Y:S05]  /*6af0*/  BSYNC B1 ;  /* 0x0000000000017941 */ /* 0x000fea0003800000 */
.L_x_164:
[----:B-----5:R-:W-:Y:S01]  /*6b00*/  LOP3.LUT R26, R26, 0xff, RZ, 0xc0, !PT ;  /* 0x000000ff1a1a7812 */ /* 0x020fe200078ec0ff */
[----:B------:R-:W-:Y:S01]  /*6b10*/  BSSY B1, `(.L_x_166) ;  /* 0x000000b000017945 */ /* 0x000fe20003800000 */
[----:B------:R-:W-:Y:S02]  /*6b20*/  ISETP.LT.OR P1, PT, R6, 0x7a, !P1 ;  /* 0x0000007a0600780c */ /* 0x000fe40004f21670 */
[----:B------:R-:W-:-:S05]  /*6b30*/  F2FP.F16.E5M2.UNPACK_B R26, R26 ;  /* 0x0000001aff1a723e */ /* 0x000fca00020004ff */
[----:B----4-:R-:W-:-:S05]  /*6b40*/  HADD2.F32 R27, -RZ, R26.H0_H0 ;  /* 0x2000001aff1b7230 */ /* 0x010fca0000004100 */
[----:B------:R-:W-:-:S04]  /*6b50*/  FMUL R26, R27, R12 ;  /* 0x0000000c1b1a7220 */ /* 0x000fc80000400000 */
[----:B------:R-:W-:Y:S01]  /*6b60*/  FFMA R26, R17, R11, R26 ;  /* 0x0000000b111a7223 */ /* 0x000fe2000000001a */
[----:B------:R-:W-:-:S04]  /*6b70*/  PRMT R17, RZ, 0x7610, R17 ;  /* 0x00007610ff117816 */ /* 0x000fc80000000011 */
[----:B------:R-:W-:-:S05]  /*6b80*/  F2FP.SATFINITE.E5M2.F32.PACK_AB_MERGE_C R27, RZ, R26, RZ ;  /* 0x0000001aff1b723e */ /* 0x000fca00048060ff */
[----:B------:R4:W-:Y:S01]  /*6b90*/  @!P5 STG.E.U8 desc[UR20][R20.64+0x78], R27 ;  /* 0x0000781b1400d986 */ /* 0x0009e2000c101114 */
[----:B------:R-:W-:Y:S05]  /*6ba0*/  @P1 BRA `(.L_x_167) ;  /* 0x0000000000041947 */ /* 0x000fea0003800000 */
[----:B------:R0:W5:Y:S02]  /*6bb0*/  LDG.E.U8 R17, desc[UR20][R4.64+0x79] ;  /* 0x0000791404117981 */ /* 0x000164000c1e1100 */
.L_x_167:
[----:B------:R-:W-:Y:S05]  /*6bc0*/  BSYNC B1 ;  /* 0x0000000000017941 */ /* 0x000fea0003800000 */
.L_x_166:
[----:B-----5:R-:W-:Y:S01]  /*6bd0*/  LOP3.LUT R17, R17, 0xff, RZ, 0xc0, !PT ;  /* 0x000000ff11117812 */ /* 0x020fe200078ec0ff */
[----:B------:R-:W-:Y:S01]  /*6be0*/  BSSY B1, `(.L_x_168) ;  /* 0x000000b000017945 */ /* 0x000fe20003800000 */
[----:B------:R-:W-:Y:S02]  /*6bf0*/  ISETP.LT.OR P4, PT, R6, 0x79, !P2 ;  /* 0x000000790600780c */ /* 0x000fe40005781670 */
[----:B------:R-:W-:Y:S02]  /*6c00*/  F2FP.F16.E5M2.UNPACK_B R17, R17 ;  /* 0x00000011ff11723e */ /* 0x000fe400020004ff */
[----:B0-2---:R-:W-:-:S03]  /*6c10*/  PRMT R4, RZ, 0x7610, R4 ;  /* 0x00007610ff047816 */ /* 0x005fc60000000004 */
[----:B------:R-:W-:-:S05]  /*6c20*/  HADD2.F32 R17, -RZ, R17.H0_H0 ;  /* 0x20000011ff117230 */ /* 0x000fca0000004100 */
[----:B------:R-:W-:-:S04]  /*6c30*/  FMUL R17, R17, R12 ;  /* 0x0000000c11117220 */ /* 0x000fc80000400000 */
[----:B------:R-:W-:-:S05]  /*6c40*/  FFMA R17, R22, R11, R17 ;  /* 0x0000000b16117223 */ /* 0x000fca0000000011 */
[----:B------:R-:W-:-:S05]  /*6c50*/  F2FP.SATFINITE.E5M2.F32.PACK_AB_MERGE_C R17, RZ, R17, RZ ;  /* 0x00000011ff11723e */ /* 0x000fca00048060ff */
[----:B------:R0:W-:Y:S01]  /*6c60*/  @!P1 STG.E.U8 desc[UR20][R20.64+0x79], R17 ;  /* 0x0000791114009986 */ /* 0x0001e2000c101114 */
[----:B------:R-:W-:Y:S05]  /*6c70*/  @P4 BRA `(.L_x_169) ;  /* 0x0000000000044947 */ /* 0x000fea0003800000 */
[----:B------:R2:W5:Y:S02]  /*6c80*/  LDG.E.U8 R4, desc[UR20][R24.64+0x78] ;  /* 0x0000781418047981 */ /* 0x000564000c1e1100 */
.L_x_169:
[----:B------:R-:W-:Y:S05]  /*6c90*/  BSYNC B1 ;  /* 0x0000000000017941 */ /* 0x000fea0003800000 */
.L_x_168:
        /* <DEDUP_REMOVED lines=12> */
.L_x_171:
[----:B------:R-:W-:Y:S05]  /*6d60*/  BSYNC B1 ;  /* 0x0000000000017941 */ /* 0x000fea0003800000 */
.L_x_170:
[----:B------:R-:W-:Y:S05]  /*6d70*/  @P2 BRA `(.L_x_172) ;  /* 0x0000001000282947 */ /* 0x000fea0003800000 */
[----:B-----5:R-:W-:-:S04]  /*6d80*/  LOP3.LUT R4, R4, 0xff, RZ, 0xc0, !PT ;  /* 0x000000ff04047812 */ /* 0x020fc800078ec0ff */
[----:B------:R-:W-:-:S05]  /*6d90*/  F2FP.F16.E5M2.UNPACK_B R4, R4 ;  /* 0x00000004ff04723e */ /* 0x000fca00020004ff */
[----:B0-----:R-:W-:-:S05]  /*6da0*/  HADD2.F32 R5, -RZ, R4.H0_H0 ;  /* 0x20000004ff057230 */ /* 0x001fca0000004100 */
[----:B------:R-:W-:-:S04]  /*6db0*/  FMUL R5, R5, R12 ;  /* 0x0000000c05057220 */ /* 0x000fc80000400000 */
[----:B------:R-:W-:-:S05]  /*6dc0*/  FFMA R5, R88, R11, R5 ;  /* 0x0000000b58057223 */ /* 0x000fca0000000005 */
[----:B------:R-:W-:-:S05]  /*6dd0*/  F2FP.SATFINITE.E5M2.F32.PACK_AB_MERGE_C R5, RZ, R5, RZ ;  /* 0x00000005ff05723e */ /* 0x000fca00048060ff */
[----:B------:R0:W-:Y:S01]  /*6de0*/  STG.E.U8 desc[UR20][R18.64+0x79], R5 ;  /* 0x0000790512007986 */ /* 0x0001e2000c101114 */
[----:B------:R-:W-:Y:S05]  /*6df0*/  BRA `(.L_x_172) ;  /* 0x0000001000087947 */ /* 0x000fea0003800000 */
.L_x_43:
[----:B------:R-:W-:Y:S01]  /*6e00*/  ISETP.GE.AND P2, PT, R30, 0x1, PT ;  /* 0x000000011e00780c */ /* 0x000fe20003f46270 */
[-C--:B--2---:R-:W-:Y:S01]  /*6e10*/  FMUL R147, R147, R11.reuse ;  /* 0x0000000b93937220 */ /* 0x084fe20000400000 */
[-C--:B------:R-:W-:Y:S01]  /*6e20*/  FMUL R148, R148, R11.reuse ;  /* 0x0000000b94947220 */ /* 0x080fe20000400000 */
[----:B------:R-:W-:Y:S01]  /*6e30*/  ISETP.GE.AND P1, PT, R30, 0x9, PT ;  /* 0x000000091e00780c */ /* 0x000fe20003f26270 */
[-C--:B------:R-:W-:Y:S01]  /*6e40*/  FMUL R146, R146, R11.reuse ;  /* 0x0000000b92927220 */ /* 0x080fe20000400000 */
[C---:B------:R-:W-:Y:S01]  /*6e50*/  ISETP.LT.OR P5, PT, R6.reuse, 0x1, !P2 ;  /* 0x000000010600780c */ /* 0x040fe200057a1670 */
[-C--:B------:R-:W-:Y:S01]  /*6e60*/  FMUL R145, R145, R11.reuse ;  /* 0x0000000b91917220 */ /* 0x080fe20000400000 */
[----:B------:R-:W-:Y:S01]  /*6e70*/  ISETP.LT.OR P4, PT, R6, 0x2, !P2 ;  /* 0x000000020600780c */ /* 0x000fe20005781670 */
[----:B------:R-:W-:Y:S01]  /*6e80*/  FMUL R143, R143, R11 ;  /* 0x0000000b8f8f7220 */ /* 0x000fe20000400000 */
[----:B------:R-:W-:Y:S01]  /*6e90*/  F2FP.SATFINITE.E5M2.F32.PACK_AB_MERGE_C R147, RZ, R147, RZ ;  /* 0x00000093ff93723e */ /* 0x000fe200048060ff */
[-C--:B------:R-:W-:Y:S01]  /*6ea0*/  FMUL R144, R144, R11.reuse ;  /* 0x0000000b90907220 */ /* 0x080fe20000400000 */
[----:B------:R-:W-:Y:S01]  /*6eb0*/  F2FP.SATFINITE.E5M2.F32.PACK_AB_MERGE_C R5, RZ, R148, RZ ;  /* 0x00000094ff05723e */ /* 0x000fe200048060ff */
[-C--:B------:R-:W-:Y:S01]  /*6ec0*/  FMUL R141, R141, R11.reuse ;  /* 0x0000000b8d8d7220 */ /* 0x080fe20000400000 */
[----:B------:R-:W-:Y:S01]  /*6ed0*/  ISETP.LT.OR P6, PT, R6, 0x9, !P2 ;  /* 0x000000090600780c */ /* 0x000fe200057c1670 */
[-C--:B------:R-:W-:Y:S01]  /*6ee0*/  FMUL R142, R142, R11.reuse ;  /* 0x0000000b8e8e7220 */ /* 0x080fe20000400000 */
[----:B------:R-:W-:Y:S01]  /*6ef0*/  F2FP.SATFINITE.E5M2.F32.PACK_AB_MERGE_C R25, RZ, R146, RZ ;  /* 0x00000092ff19723e */ /* 0x000fe200048060ff */
[----:B------:R-:W-:Y:S01]  /*6f00*/  FMUL R140, R140, R11 ;  /* 0x0000000b8c8c7220 */ /* 0x000fe20000400000 */
[----:B------:R-:W-:Y:S01]  /*6f10*/  F2FP.SATFINITE.E5M2.F32.PACK_AB_MERGE_C R145, RZ, R145, RZ ;  /* 0x00000091ff91723e */ /* 0x000fe200048060ff */
[----:B------:R-:W-:Y:S01]  /*6f20*/  @!P5 STG.E.U8 desc[UR20][R20.64], R147 ;  /* 0x000000931400d986 */ /* 0x000fe2000c101114 */
[C---:B------:R-:W-:Y:S01]  /*6f30*/  ISETP.LT.OR P5, PT, R6.reuse, 0x2, !P1 ;  /* 0x000000020600780c */ /* 0x040fe20004fa1670 */
[----:B------:R-:W-:Y:S01]  /*6f40*/  FMUL R139, R139, R11 ;  /* 0x0000000b8b8b7220 */ /* 0x000fe20000400000 */
[----:B------:R-:W-:Y:S01]  /*6f50*/  F2FP.SATFINITE.E5M2.F32.PACK_AB_MERGE_C R143, RZ, R143, RZ ;  /* 0x0000008fff8f723e */ /* 0x000fe200048060ff */
[----:B------:R0:W-:Y:S01]  /*6f60*/  @!P4 STG.E.U8 desc[UR20][R20.64+0x1], R5 ;  /* 0x000001051400c986 */ /* 0x0001e2000c101114 */
[----:B------:R-:W-:Y:S01]  /*6f70*/  ISETP.LT.OR P4, PT, R6, 0x1, !P1 ;  /* 0x000000010600780c */ /* 0x000fe20004f81670 */
[----:B------:R-:W-:Y:S01]  /*6f80*/  FMUL R137, R137, R11 ;  /* 0x0000000b89897220 */ /* 0x000fe20000400000 */
[----:B------:R-:W-:Y:S01]  /*6f90*/  F2FP.SATFINITE.E5M2.F32.PACK_AB_MERGE_C R141, RZ, R141, RZ ;  /* 0x0000008dff8d723e */ /* 0x000fe200048060ff */
[-C--:B------:R-:W-:Y:S01]  /*6fa0*/  FMUL R138, R138, R11.reuse ;  /* 0x0000000b8a8a7220 */ /* 0x080fe20000400000 */
[----:B------:R-:W-:Y:S01]  /*6fb0*/  F2FP.SATFINITE.E5M2.F32.PACK_AB_MERGE_C R27, RZ, R142, RZ ;  /* 0x0000008eff1b723e */ /* 0x000fe200048060ff */
[----:B------:R-:W-:Y:S01]  /*6fc0*/  FMUL R135, R135, R11 ;  /* 0x0000000b87877220 */ /* 0x000fe20000400000 */
[----:B------:R-:W-:Y:S01]  /*6fd0*/  F2FP.SATFINITE.E5M2.F32.PACK_AB_MERGE_C R139, RZ, R139, RZ ;  /* 0x0000008bff8b723e */ /* 0x000fe200048060ff */
[----:B------:R-:W-:Y:S01]  /*6fe0*/  FMUL R136, R136, R11 ;  /* 0x0000000b88887220 */ /* 0x000fe20000400000 */
[----:B------:R-:W-:Y:S01]  /*6ff0*/  F2FP.SATFINITE.E5M2.F32.PACK_AB_MERGE_C R137, RZ, R137, RZ ;  /* 0x00000089ff89723e */ /* 0x000fe200048060ff */
[----:B------:R1:W-:Y:S01]  /*7000*/  @!P5 STG.E.U8 desc[UR20][R18.64+0x1], R25 ;  /* 0x000001191200d986 */ /* 0x0003e2000c101114 */
[----:B------:R-:W-:Y:S01]  /*7010*/  ISETP.LT.OR P5, PT, R6, 0xa, !P2 ;  /* 0x0000000a0600780c */ /* 0x000fe200057a1670 */
[-C--:B------:R-:W-:Y:S01]  /*7020*/  FMUL R134, R134, R11.reuse ;  /* 0x0000000b86867220 */ /* 0x080fe20000400000 */
[----:B0-----:R-:W-:Y:S01]  /*7030*/  F2FP.SATFINITE.E5M2.F32.PACK_AB_MERGE_C R5, RZ, R144, RZ ;  /* 0x00000090ff05723e */ /* 0x001fe200048060ff */
[----:B------:R-:W-:Y:S01]  /*7040*/  @!P4 STG.E.U8 desc[UR20][R18.64], R145 ;  /* 0x000000911200c986 */ /* 0x000fe2000c101114 */
[C---:B------:R-:W-:Y:S01]  /*7050*/  ISETP.LT.OR P4, PT, R6.reuse, 0x9, !P1 ;  /* 0x000000090600780c */ /* 0x040fe20004f81670 */
[----:B------:R-:W-:Y:S01]  /*7060*/  FMUL R133, R133, R11 ;  /* 0x0000000b85857220 */ /* 0x000fe20000400000 */
[----:B------:R-:W-:Y:S01]  /*7070*/  F2FP.SATFINITE.E5M2.F32.PACK_AB_MERGE_C R135, RZ, R135, RZ ;  /* 0x00000087ff87723e */ /* 0x000fe200048060ff */
[----:B------:R-:W-:Y:S01]  /*7080*/  @!P6 STG.E.U8 desc[UR20][R20.64+0x8], R143 ;  /* 0x0000088f1400e986 */ /* 0x000fe2000c101114 */
[----:B------:R-:W-:Y:S01]  /*7090*/  ISETP.LT.OR P6, PT, R6, 0xa, !P1 ;  /* 0x0000000a0600780c */ /* 0x000fe20004fc1670 */
[----:B------:R-:W-:Y:S01]  /*70a0*/  FMUL R131, R131, R11 ;  /* 0x0000000b83837220 */ /* 0x000fe20000400000 */
[----:B------:R-:W-:Y:S01]  /*70b0*/  F2FP.SATFINITE.E5M2.F32.PACK_AB_MERGE_C R133, RZ, R133, RZ ;  /* 0x00000085ff85723e */ /* 0x000fe200048060ff */
[-C--:B------:R-:W-:Y:S01]  /*70c0*/  FMUL R132, R132, R11.reuse ;  /* 0x0000000b84847220 */ /* 0x080fe20000400000 */
[----:B-1----:R-:W-:Y:S01]  /*70d0*/  F2FP.SATFINITE.E5M2.F32.PACK_AB_MERGE_C R25, RZ, R140, RZ ;  /* 0x0000008cff19723e */ /* 0x002fe200048060ff */
[----:B------:R0:W-:Y:S01]  /*70e0*/  @!P5 STG.E.U8 desc[UR20][R20.64+0x9], R5 ;  /* 0x000009051400d986 */ /* 0x0001e2000c101114 */
[C---:B------:R-:W-:Y:S01]  /*70f0*/  ISETP.LT.OR P5, PT, R6.reuse, 0x12, !P2 ;  /* 0x000000120600780c */ /* 0x040fe200057a1670 */
[----:B------:R-:W-:Y:S01]  /*7100*/  FMUL R129, R129, R11 ;  /* 0x0000000b81817220 */ /* 0x000fe20000400000 */
[----:B------:R-:W-:Y:S01]  /*7110*/  F2FP.SATFINITE.E5M2.F32.PACK_AB_MERGE_C R131, RZ, R131, RZ ;  /* 0x00000083ff83723e */ /* 0x000fe200048060ff */
[----:B------:R-:W-:Y:S01]  /*7120*/  @!P4 STG.E.U8 desc[UR20][R18.64+0x8], R141 ;  /* 0x0000088d1200c986 */ /* 0x000fe2000c101114 */
[----:B------:R-:W-:Y:S01]  /*7130*/  ISETP.LT.OR P4, PT, R6, 0x11, !P2 ;  /* 0x000000110600780c */ /* 0x000fe20005781670 */
[----:B------:R-:W-:Y:S01]  /*7140*/  FMUL R130, R130, R11 ;  /* 0x0000000b82827220 */ /* 0x000fe20000400000 */
[----:B------:R-:W-:Y:S01]  /*7150*/  F2FP.SATFINITE.E5M2.F32.PACK_AB_MERGE_C R129, RZ, R129, RZ ;  /* 0x00000081ff81723e */ /* 0x000fe200048060ff */
[----:B------:R1:W-:Y:S01]  /*7160*/  @!P6 STG.E.U8 desc[UR20][R18.64+0x9], R27 ;  /* 0x0000091b1200e986 */ /* 0x0003e2000c101114 */
[----:B------:R-:W-:Y:S01]  /*7170*/  ISETP.LT.OR P6, PT, R6, 0x11, !P1 ;  /* 0x000000110600780c */ /* 0x000fe20004fc1670 */
[-C--:B------:R-:W-:Y:S01]  /*7180*/  FMUL R128, R128, R11.reuse ;  /* 0x0000000b80807220 */ /* 0x080fe20000400000 */
[-C--:B------:R-:W-:Y:S01]  /*7190*/  FMUL R127, R127, R11.reuse ;  /* 0x0000000b7f7f7220 */ /* 0x080fe20000400000 */
[----:B0-----:R-:W-:Y:S01]  /*71a0*/  F2FP.SATFINITE.E5M2.F32.PACK_AB_MERGE_C R5, RZ, R138, RZ ;  /* 0x0000008aff05723e */ /* 0x001fe200048060ff */
[-C--:B------:R-:W-:Y:S01]  /*71b0*/  FMUL R125, R125, R11.reuse ;  /* 0x0000000b7d7d7220 */ /* 0x080fe20000400000 */
[----:B------:R0:W-:Y:S01]  /*71c0*/  @!P5 STG.E.U8 desc[UR20][R20.64+0x11], R25 ;  /* 0x000011191400d986 */ /* 0x0001e2000c101114 */
[----:B------:R-:W-:Y:S01]  /*71d0*/  ISETP.LT.OR P5, PT, R6, 0x12, !P1 ;  /* 0x000000120600780c */ /* 0x000fe20004fa1670 */
[----:B------:R-:W-:Y:S01]  /*71e0*/  FMUL R126, R126, R11 ;  /* 0x0000000b7e7e7220 */ /* 0x000fe20000400000 */
[----:B------:R-:W-:Y:S01]  /*71f0*/  F2FP.SATFINITE.E5M2.F32.PACK_AB_MERGE_C R127, RZ, R127, RZ ;  /* 0x0000007fff7f723e */ /* 0x000fe200048060ff */
[----:B------:R-:W-:Y:S01]  /*7200*/  @!P4 STG.E.U8 desc[UR20][R20.64+0x10], R139 ;  /* 0x0000108b1400c986 */ /* 0x000fe2000c101114 */
[C---:B------:R-:W-:Y:S01]  /*7210*/  ISETP.LT.OR P4, PT, R6.reuse, 0x19, !P2 ;  /* 0x000000190600780c */ /* 0x040fe20005781670 */
[-C--:B------:R-:W-:Y:S01]  /*7220*/  FMUL R123, R123, R11.reuse ;  /* 0x0000000b7b7b7220 */ /* 0x080fe20000400000 */
[----:B-1----:R-:W-:Y:S01]  /*7230*/  F2FP.SATFINITE.E5M2.F32.PACK_AB_MERGE_C R27, RZ, R136, RZ ;  /* 0x00000088ff1b723e */ /* 0x002fe200048060ff */
[----:B------:R-:W-:Y:S01]  /*7240*/  @!P6 STG.E.U8 desc[UR20][R18.64+0x10], R137 ;  /* 0x000010891200e986 */ /* 0x000fe2000c101114 */
[----:B------:R-:W-:Y:S01]  /*7250*/  ISETP.LT.OR P6, PT, R6, 0x1a, !P2 ;  /* 0x0000001a0600780c */ /* 0x000fe200057c1670 */
[----:B------:R-:W-:Y:S01]  /*7260*/  FMUL R124, R124, R11 ;  /* 0x0000000b7c7c7220 */ /* 0x000fe20000400000 */
[----:B------:R-:W-:Y:S01]  /*7270*/  F2FP.SATFINITE.E5M2.F32.PACK_AB_MERGE_C R125, RZ, R125, RZ ;  /* 0x0000007dff7d723e */ /* 0x000fe200048060ff */
[-C--:B------:R-:W-:Y:S01]  /*7280*/  FMUL R122, R122, R11.reuse ;  /* 0x0000000b7a7a7220 */ /* 0x080fe20000400000 */
[----:B0-----:R-:W-:Y:S01]  /*7290*/  F2FP.SATFINITE.E5M2.F32.PACK_AB_MERGE_C R25, RZ, R134, RZ ;  /* 0x00000086ff19723e */ /* 0x001fe200048060ff */
[----:B------:R0:W-:Y:S01]  /*72a0*/  @!P5 STG.E.U8 desc[UR20][R18.64+0x11], R5 ;  /* 0x000011051200d986 */ /* 0x0001e2000c101114 */
[C---:B------:R-:W-:Y:S01]  /*72b0*/  ISETP.LT.OR P5, PT, R6.reuse, 0x1a, !P1 ;  /* 0x0000001a0600780c */ /* 0x040fe20004fa1670 */
        /* <DEDUP_REMOVED lines=11> */
[----:B0-----:R-:W-:Y:S01]  /*7370*/  F2FP.SATFINITE.E5M2.F32.PACK_AB_MERGE_C R5, RZ, R132, RZ ;  /* 0x00000084ff05723e */ /* 0x001fe200048060ff */
[----:B------:R0:W-:Y:S01]  /*7380*/  @!P5 STG.E.U8 desc[UR20][R18.64+0x19], R25 ;  /* 0x000019191200d986 */ /* 0x0001e2000c101114 */
[----:B------:R-:W-:Y:S01]  /*7390*/  ISETP.LT.OR P5, PT, R6, 0x22, !P2 ;  /* 0x000000220600780c */ /* 0x000fe200057a1670 */
[----:B------:R-:W-:Y:S01]  /*73a0*/  FMUL R118, R118, R11 ;  /* 0x0000000b76767220 */ /* 0x000fe20000400000 */
[----:B------:R-:W-:Y:S01]  /*73b0*/  F2FP.SATFINITE.E5M2.F32.PACK_AB_MERGE_C R117, RZ, R117, RZ ;  /* 0x00000075ff75723e */ /* 0x000fe200048060ff */
[----:B------:R-:W-:Y:S01]  /*73c0*/  @!P4 STG.E.U8 desc[UR20][R18.64+0x18], R133 ;  /* 0x000018851200c986 */ /* 0x000fe2000c101114 */
[----:B------:R-:W-:Y:S01]  /*73d0*/  ISETP.LT.OR P4, PT, R6, 0x21, !P1 ;  /* 0x000000210600780c */ /* 0x000fe20004f81670 */
[-C--:B------:R-:W-:Y:S01]  /*73e0*/  FMUL R116, R116, R11.reuse ;  /* 0x0000000b74747220 */ /* 0x080fe20000400000 */
[----:B-1----:R-:W-:Y:S01]  /*73f0*/  F2FP.SATFINITE.E5M2.F32.PACK_AB_MERGE_C R27, RZ, R130, RZ ;  /* 0x00000082ff1b723e */ /* 0x002fe200048060ff */
[----:B------:R-:W-:Y:S01]  /*7400*/  @!P6 STG.E.U8 desc[UR20][R20.64+0x20], R131 ;  /* 0x000020831400e986 */ /* 0x000fe2000c101114 */
[----:B------:R-:W-:Y:S01]  /*7410*/  ISETP.LT.OR P6, PT, R6, 0x22, !P1 ;  /* 0x000000220600780c */ /* 0x000fe20004fc1670 */
[-C--:B------:R-:W-:Y:S01]  /*7420*/  FMUL R115, R115, R11.reuse ;  /* 0x0000000b73737220 */ /* 0x080fe20000400000 */
[-C--:B------:R-:W-:Y:S01]  /*7430*/  FMUL R113, R113, R11.reuse ;  /* 0x0000000b71717220 */ /* 0x080fe20000400000 */
[----:B0-----:R-:W-:Y:S01]  /*7440*/  F2FP.SATFINITE.E5M2.F32.PACK_AB_MERGE_C R25, RZ, R128, RZ ;  /* 0x00000080ff19723e */ /* 0x001fe200048060ff */
[-C--:B------:R-:W-:Y:S01]  /*7450*/  FMUL R114, R114, R11.reuse ;  /* 0x0000000b72727220 */ /* 0x080fe20000400000 */
        /* <DEDUP_REMOVED lines=33> */
[C---:B------:R-:W-:Y:S01]  /*7670*/  ISETP.LT.OR P4, PT, R6.reuse, 0x31, !P1 ;  /* 0x000000310600780c */ /* 0x040fe20004f81670 */
[-C--:B------:R-:W-:Y:S01]  /*7680*/  FMUL R103, R103, R11.reuse ;  /* 0x0000000b67677220 */ /* 0x080fe20000400000 */
[-C--:B------:R-:W-:Y:S01]  /*7690*/  FMUL R101, R101, R11.reuse ;  /* 0x0000000b65657220 */ /* 0x080fe20000400000 */
        /* <DEDUP_REMOVED lines=15> */
[C---:B------:R-:W-:Y:S01]  /*7790*/  ISETP.LT.OR P6, PT, R6.reuse, 0x3a, !P1 ;  /* 0x0000003a0600780c */ /* 0x040fe20004fc1670 */
        /* <DEDUP_REMOVED lines=20> */
[-C--:B------:R-:W-:Y:S01]  /*78e0*/  FMUL R92, R92, R11.reuse ;  /* 0x0000000b5c5c7220 */ /* 0x080fe20000400000 */
[-C--:B------:R-:W-:Y:S01]  /*78f0*/  FMUL R89, R89, R11.reuse ;  /* 0x0000000b59597220 */ /* 0x080fe20000400000 */
        /* <DEDUP_REMOVED lines=19> */
[----:B------:R-:W-:-:S02]  /*7a30*/  ISETP.LT.OR P6, PT, R6, 0x51, !P2 ;  /* 0x000000510600780c */ /* 0x000fc400057c1670 */
[----:B------:R-:W-:Y:S02]  /*7a40*/  F2FP.SATFINITE.E5M2.F32.PACK_AB_MERGE_C R23, RZ, R23, RZ ;  /* 0x00000017ff17723e */ /* 0x000fe400048060ff */
[----:B0-----:R-:W-:Y:S01]  /*7a50*/  F2FP.SATFINITE.E5M2.F32.PACK_AB_MERGE_C R5, RZ, R108, RZ ;  /* 0x0000006cff05723e */ /* 0x001fe200048060ff */
[----:B------:R0:W-:Y:S01]  /*7a60*/  @!P5 STG.E.U8 desc[UR20][R18.64+0x49], R25 ;  /* 0x000049191200d986 */ /* 0x0001e2000c101114 */
[----:B------:R-:W-:-:S03]  /*7a70*/  ISETP.LT.OR P5, PT, R6, 0x52, !P2 ;  /* 0x000000520600780c */ /* 0x000fc600057a1670 */
[----:B------:R-:W-:Y:S01]  /*7a80*/  @!P4 STG.E.U8 desc[UR20][R18.64+0x48], R109 ;  /* 0x0000486d1200c986 */ /* 0x000fe2000c101114 */
[C---:B------:R-:W-:Y:S02]  /*7a90*/  ISETP.LT.OR P4, PT, R6.reuse, 0x51, !P1 ;  /* 0x000000510600780c */ /* 0x040fe40004f81670 */
[----:B-1----:R-:W-:Y:S01]  /*7aa0*/  F2FP.SATFINITE.E5M2.F32.PACK_AB_MERGE_C R27, RZ, R106, RZ ;  /* 0x0000006aff1b723e */ /* 0x002fe200048060ff */
[----:B------:R-:W-:Y:S01]  /*7ab0*/  @!P6 STG.E.U8 desc[UR20][R20.64+0x50], R107 ;  /* 0x0000506b1400e986 */ /* 0x000fe2000c101114 */
[----:B------:R-:W-:Y:S02]  /*7ac0*/  ISETP.LT.OR P6, PT, R6, 0x52, !P1 ;  /* 0x000000520600780c */ /* 0x000fe40004fc1670 */
[----:B0-----:R-:W-:-:S03]  /*7ad0*/  F2FP.SATFINITE.E5M2.F32.PACK_AB_MERGE_C R25, RZ, R104, RZ ;  /* 0x00000068ff19723e */ /* 0x001fc600048060ff */
[----:B------:R0:W-:Y:S01]  /*7ae0*/  @!P5 STG.E.U8 desc[UR20][R20.64+0x51], R5 ;  /* 0x000051051400d986 */ /* 0x0001e2000c101114 */
[----:B------:R-:W-:-:S03]  /*7af0*/  ISETP.LT.OR P5, PT, R6, 0x5a, !P2 ;  /* 0x0000005a0600780c */ /* 0x000fc600057a1670 */
[----:B------:R-:W-:Y:S01]  /*7b00*/  @!P4 STG.E.U8 desc[UR20][R18.64+0x50], R105 ;  /* 0x000050691200c986 */ /* 0x000fe2000c101114 */
[----:B------:R-:W-:-:S03]  /*7b10*/  ISETP.LT.OR P4, PT, R6, 0x59, !P2 ;  /* 0x000000590600780c */ /* 0x000fc60005781670 */
[----:B------:R1:W-:Y:S01]  /*7b20*/  @!P6 STG.E.U8 desc[UR20][R18.64+0x51], R27 ;  /* 0x0000511b1200e986 */ /* 0x0003e2000c101114 */
[----:B------:R-:W-:Y:S02]  /*7b30*/  ISETP.LT.OR P6, PT, R6, 0x59, !P1 ;  /* 0x000000590600780c */ /* 0x000fe40004fc1670 */
[----:B0-----:R-:W-:-:S03]  /*7b40*/  F2FP.SATFINITE.E5M2.F32.PACK_AB_MERGE_C R5, RZ, R102, RZ ;  /* 0x00000066ff05723e */ /* 0x001fc600048060ff */
        /* <DEDUP_REMOVED lines=31> */
[C---:B------:R-:W-:Y:S02]  /*7d40*/  ISETP.LT.OR P5, PT, R6.reuse, 0x79, !P2 ;  /* 0x000000790600780c */ /* 0x040fe400057a1670 */
[C---:B------:R-:W-:Y:S01]  /*7d50*/  ISETP.LT.OR P2, PT, R6.reuse, 0x7a, !P2 ;  /* 0x0000007a0600780c */ /* 0x040fe20005741670 */
[----:B------:R2:W-:Y:S01]  /*7d60*/  @!P4 STG.E.U8 desc[UR20][R20.64+0x70], R91 ;  /* 0x0000705b1400c986 */ /* 0x0005e2000c101114 */
[C---:B------:R-:W-:Y:S02]  /*7d70*/  ISETP.LT.OR P4, PT, R6.reuse, 0x72, !P1 ;  /* 0x000000720600780c */ /* 0x040fe40004f81670 */
[----:B-1----:R-:W-:Y:S01]  /*7d80*/  F2FP.SATFINITE.E5M2.F32.PACK_AB_MERGE_C R27, RZ, R88, RZ ;  /* 0x00000058ff1b723e */ /* 0x002fe200048060ff */
[----:B------:R2:W-:Y:S01]  /*7d90*/  @!P6 STG.E.U8 desc[UR20][R18.64+0x70], R89 ;  /* 0x000070591200e986 */ /* 0x0005e2000c101114 */
[C---:B------:R-:W-:Y:S02]  /*7da0*/  ISETP.LT.OR P6, PT, R6.reuse, 0x79, !P1 ;  /* 0x000000790600780c */ /* 0x040fe40004fc1670 */
[----:B------:R-:W-:-:S02]  /*7db0*/  ISETP.LT.OR P1, PT, R6, 0x7a, !P1 ;  /* 0x0000007a0600780c */ /* 0x000fc40004f21670 */
[----:B0-----:R-:W-:-:S05]  /*7dc0*/  F2FP.SATFINITE.E5M2.F32.PACK_AB_MERGE_C R25, RZ, R22, RZ ;  /* 0x00000016ff19723e */ /* 0x001fca00048060ff */
[----:B------:R2:W-:Y:S04]  /*7dd0*/  @!P4 STG.E.U8 desc[UR20][R18.64+0x71], R5 ;  /* 0x000071051200c986 */ /* 0x0005e8000c101114 */
[----:B------:R2:W-:Y:S04]  /*7de0*/  @!P5 STG.E.U8 desc[UR20][R20.64+0x78], R17 ;  /* 0x000078111400d986 */ /* 0x0005e8000c101114 */
[----:B------:R2:W-:Y:S04]  /*7df0*/  @!P2 STG.E.U8 desc[UR20][R20.64+0x79], R25 ;  /* 0x000079191400a986 */ /* 0x0005e8000c101114 */
[----:B------:R2:W-:Y:S04]  /*7e00*/  @!P6 STG.E.U8 desc[UR20][R18.64+0x78], R23 ;  /* 0x000078171200e986 */ /* 0x0005e8000c101114 */
[----:B------:R2:W-:Y:S02]  /*7e10*/  @!P1 STG.E.U8 desc[UR20][R18.64+0x79], R27 ;  /* 0x0000791b12009986 */ /* 0x0005e4000c101114 */
.L_x_172:
[----:B------:R-:W-:Y:S05]  /*7e20*/  BSYNC B0 ;  /* 0x0000000000007941 */ /* 0x000fea0003800000 */
.L_x_42:
[C---:B------:R-:W-:Y:S01]  /*7e30*/  LEA R2, P1, R8.reuse, R2, 0x1 ;  /* 0x0000000208027211 */ /* 0x040fe200078208ff */
[----:B------:R-:W-:Y:S01]  /*7e40*/  ULDC.64 UR6, c[0x0][0x650] ;  /* 0x0001940000067ab9 */ /* 0x000fe20000000a00 */
[----:B-----5:R-:W-:Y:S01]  /*7e50*/  IMAD.U32 R4, RZ, RZ, UR12 ;  /* 0x0000000cff047e24 */ /* 0x020fe2000f8e00ff */
[----:B0-2---:R-:W-:Y:S01]  /*7e60*/  PRMT R17, RZ, 0x7610, R17 ;  /* 0x00007610ff117816 */ /* 0x005fe20000000011 */
[----:B------:R-:W-:Y:S01]  /*7e70*/  IMAD.MOV.U32 R6, RZ, RZ, -0x1 ;  /* 0xffffffffff067424 */ /* 0x000fe200078e00ff */
[----:B------:R-:W-:Y:S01]  /*7e80*/  LEA.HI.X R3, R8, R3, R0, 0x1, P1 ;  /* 0x0000000308037211 */ /* 0x000fe200008f0c00 */
[----:B------:R0:W-:Y:S01]  /*7e90*/  SYNCS.ARRIVE.TRANS64.A1T0 RZ, [R4+UR22], RZ ;  /* 0x000000ff04ff79a7 */ /* 0x0001e20008100016 */
[----:B------:R-:W-:Y:S01]  /*7ea0*/  ISETP.GE.U32.AND P1, PT, R2, UR6, PT ;  /* 0x0000000602007c0c */ /* 0x000fe2000bf26070 */
[----:B------:R-:W-:-:S03]  /*7eb0*/  IMAD.MOV.U32 R5, RZ, RZ, -0x1 ;  /* 0xffffffffff057424 */ /* 0x000fc600078e00ff */
[----:B------:R-:W-:Y:S01]  /*7ec0*/  ISETP.GE.U32.AND.EX P1, PT, R3, UR7, PT, P1 ;  /* 0x0000000703007c0c */ /* 0x000fe2000bf26110 */
[----:B0-----:R-:W-:-:S12]  /*7ed0*/  IMAD.MOV.U32 R4, RZ, RZ, -0x1 ;  /* 0xffffffffff047424 */ /* 0x001fd800078e00ff */
[----:B------:R-:W-:Y:S05]  /*7ee0*/  @P1 BRA `(.L_x_173) ;  /* 0x0000000400601947 */ /* 0x000fea0003800000 */
[----:B------:R-:W0:Y:S01]  /*7ef0*/  S2R R28, SR_CTAID.X ;  /* 0x00000000001c7919 */ /* 0x000e220000002500 */
[----:B------:R-:W2:Y:S01]  /*7f00*/  LDC.64 R22, c[0x0][0x628] ;  /* 0x00018a00ff167b82 */ /* 0x000ea20000000a00 */
[----:B------:R-:W-:Y:S01]  /*7f10*/  ULDC UR6, c[0x0][0x150] ;  /* 0x0000540000067ab9 */ /* 0x000fe20000000800 */
[----:B-1--4-:R-:W-:Y:S01]  /*7f20*/  IMAD.MOV.U32 R20, RZ, RZ, R2 ;  /* 0x000000ffff147224 */ /* 0x012fe200078e0002 */
[----:B------:R-:W1:Y:S01]  /*7f30*/  S2R R30, SR_CTAID.Y ;  /* 0x00000000001e7919 */ /* 0x000e620000002600 */
[----:B------:R-:W-:-:S04]  /*7f40*/  IMAD.MOV.U32 R21, RZ, RZ, R3 ;  /* 0x000000ffff157224 */ /* 0x000fc800078e0003 */
[----:B------:R-:W4:Y:S08]  /*7f50*/  LDC R31, c[0x0][0x144] ;  /* 0x00005100ff1f7b82 */ /* 0x000f300000000800 */
[----:B------:R-:W1:Y:S08]  /*7f60*/  LDC R6, c[0x0][0x630] ;  /* 0x00018c00ff067b82 */ /* 0x000e700000000800 */
[----:B------:R-:W1:Y:S01]  /*7f70*/  LDC.64 R26, c[0x0][0x620] ;  /* 0x00018800ff1a7b82 */ /* 0x000e620000000a00 */
[----:B--2---:R-:W-:-:S04]  /*7f80*/  ISETP.NE.U32.AND P1, PT, R22, RZ, PT ;  /* 0x000000ff1600720c */ /* 0x004fc80003f25070 */
[----:B------:R-:W-:Y:S02]  /*7f90*/  ISETP.NE.AND.EX P1, PT, R23, RZ, PT, P1 ;  /* 0x000000ff1700720c */ /* 0x000fe40003f25310 */
[----:B0-----:R-:W-:-:S05]  /*7fa0*/  I2FP.F32.U32 R4, R28 ;  /* 0x0000001c00047245 */ /* 0x001fca0000201000 */
[----:B------:R-:W-:-:S04]  /*7fb0*/  FMUL R4, R4, UR6 ;  /* 0x0000000604047c20 */ /* 0x000fc80008400000 */
[----:B------:R0:W2:Y:S02]  /*7fc0*/  F2I.U32.TRUNC.NTZ R29, R4 ;  /* 0x00000004001d7305 */ /* 0x0000a4000020f000 */
[----:B----4-:R-:W-:Y:S05]  /*7fd0*/  @!P1 BRA `(.L_x_174) ;  /* 0x0000000000289947 */ /* 0x010fea0003800000 */
[----:B------:R-:W4:Y:S02]  /*7fe0*/  LDC R5, c[0x0][0x634] ;  /* 0x00018d00ff057b82 */ /* 0x000f240000000800 */
[----:B----4-:R-:W-:-:S05]  /*7ff0*/  IADD3 R17, P1, R2, R5, RZ ;  /* 0x0000000502117210 */ /* 0x010fca0007f3e0ff */
[----:B---3--:R-:W-:-:S04]  /*8000*/  IMAD.X R25, RZ, RZ, R3, P1 ;  /* 0x000000ffff197224 */ /* 0x008fc800008e0603 */
[----:B0-----:R-:W-:-:S04]  /*8010*/  IMAD.WIDE.U32 R4, R25, R22, RZ ;  /* 0x0000001619047225 */ /* 0x001fc800078e00ff */
[----:B------:R-:W-:-:S04]  /*8020*/  IMAD.WIDE.U32 R18, P1, R17, R23, R4 ;  /* 0x0000001711127225 */ /* 0x000fc80007820004 */
[----:B------:R-:W-:-:S04]  /*8030*/  IMAD.WIDE.U32 R4, R17, R22, RZ ;  /* 0x0000001611047225 */ /* 0x000fc800078e00ff */
[----:B------:R-:W-:Y:S01]  /*8040*/  IMAD.X R21, RZ, RZ, RZ, P1 ;  /* 0x000000ffff157224 */ /* 0x000fe200008e06ff */
[----:B------:R-:W-:Y:S01]  /*8050*/  IADD3 RZ, P1, R5, R18, RZ ;  /* 0x0000001205ff7210 */ /* 0x000fe20007f3e0ff */
[----:B------:R-:W-:-:S04]  /*8060*/  IMAD.MOV.U32 R20, RZ, RZ, R19 ;  /* 0x000000ffff147224 */ /* 0x000fc800078e0013 */
[----:B------:R-:W-:-:S08]  /*8070*/  IMAD.WIDE.U32.X R20, R25, R23, R20, P1 ;  /* 0x0000001719147225 */ /* 0x000fd000008e0414 */
.L_x_174:
[----:B------:R-:W4:Y:S01]  /*8080*/  LDC.64 R34, c[0x0][0x640] ;  /* 0x00019000ff227b82 */ /* 0x000f220000000a00 */
[-C--:B-1-3--:R-:W-:Y:S01]  /*8090*/  SHF.R.U64 R24, R20, R6.reuse, R21 ;  /* 0x0000000614187219 */ /* 0x08afe20000001215 */
[----:B--2---:R-:W-:Y:S01]  /*80a0*/  IMAD.MOV R29, RZ, RZ, -R29 ;  /* 0x000000ffff1d7224 */ /* 0x004fe200078e0a1d */
[----:B0-----:R-:W-:Y:S01]  /*80b0*/  SHF.R.U32.HI R4, RZ, R6, R21 ;  /* 0x00000006ff047219 */ /* 0x001fe20000011615 */
[----:B------:R-:W-:Y:S01]  /*80c0*/  ULDC UR6, c[0x0][0x154] ;  /* 0x0000550000067ab9 */ /* 0x000fe20000000800 */
[----:B------:R-:W-:Y:S01]  /*80d0*/  IADD3 R17, P1, RZ, -R24, RZ ;  /* 0x80000018ff117210 */ /* 0x000fe20007f3e0ff */
[----:B------:R-:W-:Y:S02]  /*80e0*/  IMAD R29, R31, R29, R28 ;  /* 0x0000001d1f1d7224 */ /* 0x000fe400078e021c */
[----:B------:R-:W0:Y:S01]  /*80f0*/  LDC R18, c[0x0][0x618] ;  /* 0x00018600ff127b82 */ /* 0x000e220000000800 */
[----:B------:R-:W-:Y:S02]  /*8100*/  IMAD.MOV.U32 R19, RZ, RZ, -0x1 ;  /* 0xffffffffff137424 */ /* 0x000fe400078e00ff */
[----:B------:R-:W-:-:S02]  /*8110*/  IMAD.X R5, RZ, RZ, ~R4, P1 ;  /* 0x000000ffff057224 */ /* 0x000fc400008e0e04 */
[----:B------:R-:W-:Y:S02]  /*8120*/  IMAD.MOV.U32 R21, RZ, RZ, 0x1 ;  /* 0x00000001ff157424 */ /* 0x000fe400078e00ff */
[-C--:B------:R-:W-:Y:S01]  /*8130*/  IMAD R6, R5, R26.reuse, RZ ;  /* 0x0000001a05067224 */ /* 0x080fe200078e02ff */
[----:B------:R-:W1:Y:S01]  /*8140*/  LDC R20, c[0x0][0x608] ;  /* 0x00018200ff147b82 */ /* 0x000e620000000800 */
[----:B------:R-:W-:-:S04]  /*8150*/  IMAD.WIDE.U32 R4, R17, R26, R2 ;  /* 0x0000001a11047225 */ /* 0x000fc800078e0002 */
[----:B------:R-:W-:Y:S01]  /*8160*/  IMAD R17, R17, R27, R6 ;  /* 0x0000001b11117224 */ /* 0x000fe200078e0206 */
[----:B------:R-:W-:Y:S02]  /*8170*/  I2FP.F32.U32 R6, R30 ;  /* 0x0000001e00067245 */ /* 0x000fe40000201000 */
[----:B------:R-:W2:Y:S01]  /*8180*/  LDC R32, c[0x0][0x658] ;  /* 0x00019600ff207b82 */ /* 0x000ea20000000800 */
[----:B------:R-:W-:Y:S01]  /*8190*/  IMAD.IADD R5, R5, 0x1, R17 ;  /* 0x0000000105057824 */ /* 0x000fe200078e0211 */
[----:B----4-:R-:W-:Y:S01]  /*81a0*/  ISETP.NE.U32.AND P1, PT, R34, RZ, PT ;  /* 0x000000ff2200720c */ /* 0x010fe20003f25070 */
[----:B------:R-:W-:-:S03]  /*81b0*/  FMUL R17, R6, UR6 ;  /* 0x0000000606117c20 */ /* 0x000fc60008400000 */
[----:B------:R-:W-:Y:S01]  /*81c0*/  ISETP.NE.AND.EX P1, PT, R35, RZ, PT, P1 ;  /* 0x000000ff2300720c */ /* 0x000fe20003f25310 */
[----:B------:R3:W4:Y:S01]  /*81d0*/  F2I.U32.TRUNC.NTZ R25, R17 ;  /* 0x0000001100197305 */ /* 0x000722000020f000 */
[----:B------:R-:W3:Y:S01]  /*81e0*/  LDC R27, c[0x0][0x148] ;  /* 0x00005200ff1b7b82 */ /* 0x000ee20000000800 */
[-CC-:B0-----:R-:W-:Y:S02]  /*81f0*/  SHF.R.U64 R22, R4, R18.reuse, R5.reuse ;  /* 0x0000001204167219 */ /* 0x181fe40000001205 */
[----:B------:R-:W-:-:S05]  /*8200*/  SHF.R.U32.HI R5, RZ, R18, R5 ;  /* 0x00000012ff057219 */ /* 0x000fca0000011605 */
[----:B------:R-:W0:Y:S01]  /*8210*/  LDC R28, c[0x0][0x600] ;  /* 0x00018000ff1c7b82 */ /* 0x000e220000000800 */
[-CC-:B-1----:R-:W-:Y:S02]  /*8220*/  SHF.R.U64 R6, R22, R20.reuse, R5.reuse ;  /* 0x0000001416067219 */ /* 0x182fe40000001205 */
[----:B------:R-:W-:-:S05]  /*8230*/  SHF.R.U32.HI R5, RZ, R20, R5 ;  /* 0x00000014ff057219 */ /* 0x000fca0000011605 */
[----:B------:R-:W1:Y:S01]  /*8240*/  LDC R33, c[0x0][0x648] ;  /* 0x00019200ff217b82 */ /* 0x000e620000000800 */
[-CC-:B--2---:R-:W-:Y:S02]  /*8250*/  SHF.R.U64 R26, R6, R32.reuse, R5.reuse ;  /* 0x00000020061a7219 */ /* 0x184fe40000001205 */
[-C--:B------:R-:W-:Y:S02]  /*8260*/  SHF.L.U32 R19, R19, R32.reuse, RZ ;  /* 0x0000002013137219 */ /* 0x080fe400000006ff */
[-C--:B------:R-:W-:Y:S01]  /*8270*/  SHF.R.U32.HI R5, RZ, R32.reuse, R5 ;  /* 0x00000020ff057219 */ /* 0x080fe20000011605 */
[----:B------:R-:W-:Y:S01]  /*8280*/  IMAD.MOV.U32 R4, RZ, RZ, R26 ;  /* 0x000000ffff047224 */ /* 0x000fe200078e001a */
[----:B------:R-:W-:Y:S01]  /*8290*/  SHF.L.U32 R32, R21, R32, RZ ;  /* 0x0000002015207219 */ /* 0x000fe200000006ff */
[----:B------:R-:W2:Y:S01]  /*82a0*/  LDC R36, c[0x0][0x638] ;  /* 0x00018e00ff247b82 */ /* 0x000ea20000000800 */
[----:B------:R-:W-:-:S07]  /*82b0*/  LOP3.LUT R31, RZ, R19, RZ, 0x33, !PT ;  /* 0x00000013ff1f7212 */ /* 0x000fce00078e33ff */
[----:B------:R-:W0:Y:S01]  /*82c0*/  LDC R37, c[0x0][0x610] ;  /* 0x00018400ff257b82 */ /* 0x000e220000000800 */
[----:B----4-:R-:W-:Y:S05]  /*82d0*/  @!P1 BRA `(.L_x_175) ;  /* 0x0000000000289947 */ /* 0x010fea0003800000 */
[----:B---3--:R-:W3:Y:S02]  /*82e0*/  LDC R17, c[0x0][0x64c] ;  /* 0x00019300ff117b82 */ /* 0x008ee40000000800 */
[----:B---3--:R-:W-:-:S05]  /*82f0*/  IADD3 R17, P1, R26, R17, RZ ;  /* 0x000000111a117210 */ /* 0x008fca0007f3e0ff */
        /* <DEDUP_REMOVED lines=8> */
.L_x_175:
[----:B-1----:R-:W-:Y:S01]  /*8380*/  SHF.R.U64 R4, R4, R33, R5 ;  /* 0x0000002104047219 */ /* 0x002fe20000001205 */
[----:B0-----:R-:W-:Y:S01]  /*8390*/  VIADD R19, R28, 0xffffffff ;  /* 0xffffffff1c137836 */ /* 0x001fe20000000000 */
[----:B---3--:R-:W-:Y:S01]  /*83a0*/  LOP3.LUT R17, R6, R31, RZ, 0xc0, !PT ;  /* 0x0000001f06117212 */ /* 0x008fe200078ec0ff */
[----:B------:R-:W-:Y:S02]  /*83b0*/  IMAD.MOV R25, RZ, RZ, -R25 ;  /* 0x000000ffff197224 */ /* 0x000fe400078e0a19 */
[----:B------:R-:W-:Y:S01]  /*83c0*/  IMAD.MOV R5, RZ, RZ, -R4 ;  /* 0x000000ffff057224 */ /* 0x000fe200078e0a04 */
[----:B------:R-:W-:Y:S01]  /*83d0*/  LOP3.LUT R19, R22, R19, RZ, 0xc0, !PT ;  /* 0x0000001316137212 */ /* 0x000fe200078ec0ff */
[----:B------:R-:W-:Y:S02]  /*83e0*/  IMAD R6, R32, R4, R17 ;  /* 0x0000000420067224 */ /* 0x000fe400078e0211 */
[----:B------:R-:W-:Y:S02]  /*83f0*/  @P3 IMAD R29, R27, R25, R30 ;  /* 0x000000191b1d3224 */ /* 0x000fe400078e021e */
[----:B--2---:R-:W-:-:S02]  /*8400*/  IMAD R4, R5, R36, R26 ;  /* 0x0000002405047224 */ /* 0x004fc400078e021a */
[----:B------:R-:W-:Y:S02]  /*8410*/  IMAD R6, R6, R37, R29 ;  /* 0x0000002506067224 */ /* 0x000fe400078e021d */
[----:B------:R-:W-:Y:S02]  /*8420*/  IMAD R19, R4, R28, R19 ;  /* 0x0000001c04137224 */ /* 0x000fe400078e0213 */
[----:B------:R-:W-:Y:S02]  /*8430*/  IMAD.MOV.U32 R17, RZ, RZ, 0x1 ;  /* 0x00000001ff117424 */ /* 0x000fe400078e00ff */
[----:B------:R-:W-:Y:S01]  /*8440*/  IMAD.MOV.U32 R4, RZ, RZ, R24 ;  /* 0x000000ffff047224 */ /* 0x000fe200078e0018 */
[----:B------:R-:W-:Y:S02]  /*8450*/  SEL R5, R19, R6, !P3 ;  /* 0x0000000613057207 */ /* 0x000fe40005800000 */
[----:B------:R-:W-:-:S07]  /*8460*/  SEL R6, R6, R19, !P3 ;  /* 0x0000001306067207 */ /* 0x000fce0005800000 */
.L_x_173:
[----:B------:R-:W-:Y:S02]  /*8470*/  LOP3.LUT P1, RZ, R17, 0xff, RZ, 0xc0, !PT ;  /* 0x000000ff11ff7812 */ /* 0x000fe4000782c0ff */
[----:B------:R-:W-:-:S11]  /*8480*/  LOP3.LUT R150, R150, 0x1, RZ, 0x3c, !PT ;  /* 0x0000000196967812 */ /* 0x000fd600078e3cff */
[----:B------:R-:W-:Y:S05]  /*8490*/  @P1 BRA `(.L_x_176) ;  /* 0xffffff94005c1947 */ /* 0x000fea000383ffff */
[----:B------:R-:W-:Y:S05]  /*84a0*/  EXIT ;  /* 0x000000000000794d */ /* 0x000fea0003800000 */
.L_x_18:
[----:B------:R-:W-:-:S08]  /*84b0*/  ISETP.NE.AND P0, PT, R22, RZ, PT ;  /* 0x000000ff1600720c */ /* 0x000fd00003f05270 */
[----:B--2-45:R-:W0:-:S00]  /*84c0*/  USETMAXREG.DEALLOC.CTAPOOL 0x28 ;  /* 0x00000028000079c8 */ /* 0x034e0000080e0500 */
[----:B------:R-:W-:Y:S05]  /*84d0*/  @P0 EXIT ;  /* 0x000000000000094d */ /* 0x000fea0003800000 */
[----:B0-----:R-:W-:Y:S01]  /*84e0*/  LOP3.LUT P0, RZ, R13, 0xff, RZ, 0xc0, !PT ;  /* 0x000000ff0dff7812 */ /* 0x001fe2000780c0ff */
[----:B------:R-:W-:Y:S02]  /*84f0*/  IMAD.MOV.U32 R12, RZ, RZ, 0x1 ;  /* 0x00000001ff0c7424 */ /* 0x000fe400078e00ff */
[----:B------:R-:W-:-:S10]  /*8500*/  IMAD.MOV.U32 R13, RZ, RZ, RZ ;  /* 0x000000ffff0d7224 */ /* 0x000fd400078e00ff */
[----:B------:R-:W-:Y:S05]  /*8510*/  @!P0 BRA `(.L_x_177) ;  /* 0x0000000c00288947 */ /* 0x000fea0003800000 */
[----:B------:R-:W0:Y:S01]  /*8520*/  S2UR UR8, SR_CgaCtaId ;  /* 0x00000000000879c3 */ /* 0x000e220000008800 */
[----:B------:R-:W-:Y:S01]  /*8530*/  LOP3.LUT P0, RZ, R15, 0x1f, RZ, 0xc0, !PT ;  /* 0x0000001f0fff7812 */ /* 0x000fe2000780c0ff */
[----:B------:R-:W-:Y:S01]  /*8540*/  ULDC UR5, c[0x0][0x658] ;  /* 0x0001960000057ab9 */ /* 0x000fe20000000800 */
[----:B------:R-:W-:Y:S01]  /*8550*/  UMOV UR6, 0xffffffff ;  /* 0xffffffff00067882 */ /* 0x000fe20000000000 */
[----:B------:R-:W-:Y:S01]  /*8560*/  BSSY B0, `(.L_x_177) ;  /* 0x00000c5000007945 */ /* 0x000fe20003800000 */
[C---:B------:R-:W-:Y:S01]  /*8570*/  ISETP.NE.AND P2, PT, R14.reuse, RZ, PT ;  /* 0x000000ff0e00720c */ /* 0x040fe20003f45270 */
[----:B------:R-:W-:Y:S01]  /*8580*/  USHF.L.U32 UR6, UR6, UR5, URZ ;  /* 0x0000000506067299 */ /* 0x000fe2000800063f */
[----:B------:R-:W-:Y:S01]  /*8590*/  ISETP.NE.OR P0, PT, R14, RZ, !P0 ;  /* 0x000000ff0e00720c */ /* 0x000fe20004705670 */
[----:B------:R-:W-:Y:S01]  /*85a0*/  IMAD.MOV.U32 R15, RZ, RZ, 0x1 ;  /* 0x00000001ff0f7424 */ /* 0x000fe200078e00ff */
[----:B------:R-:W-:Y:S01]  /*85b0*/  LOP3.LUT R14, R7, 0x2, RZ, 0xfc, !PT ;  /* 0x00000002070e7812 */ /* 0x000fe200078efcff */
[----:B------:R-:W-:Y:S01]  /*85c0*/  IMAD.MOV.U32 R12, RZ, RZ, 0x1 ;  /* 0x00000001ff0c7424 */ /* 0x000fe200078e00ff */
[----:B------:R-:W-:Y:S01]  /*85d0*/  ULDC UR4, c[0x0][0x600] ;  /* 0x0001800000047ab9 */ /* 0x000fe20000000800 */
[----:B------:R-:W-:Y:S01]  /*85e0*/  IMAD.MOV.U32 R13, RZ, RZ, RZ ;  /* 0x000000ffff0d7224 */ /* 0x000fe200078e00ff */
[----:B------:R-:W-:Y:S01]  /*85f0*/  UMOV UR7, 0x1 ;  /* 0x0000000100077882 */ /* 0x000fe20000000000 */
[----:B------:R-:W-:-:S02]  /*8600*/  UIADD3 UR21, UR13, 0x1, URZ ;  /* 0x000000010d157890 */ /* 0x000fc4000fffe03f */
[----:B------:R-:W-:Y:S02]  /*8610*/  UIADD3 UR16, UR4, -0x1, URZ ;  /* 0xffffffff04107890 */ /* 0x000fe4000fffe03f */
[----:B------:R-:W-:Y:S02]  /*8620*/  USHF.L.U32 UR18, UR7, UR5, URZ ;  /* 0x0000000507127299 */ /* 0x000fe4000800063f */
[----:B------:R-:W-:Y:S01]  /*8630*/  ULOP3.LUT UR17, URZ, UR6, URZ, 0x33, !UPT ;  /* 0x000000063f117292 */ /* 0x000fe2000f8e333f */
[----:B------:R-:W-:Y:S01]  /*8640*/  ULDC.64 UR22, c[0x0][0x198] ;  /* 0x0000660000167ab9 */ /* 0x000fe20000000a00 */
[----:B0-----:R-:W-:-:S10]  /*8650*/  IMAD.U32 R17, RZ, RZ, UR8 ;  /* 0x00000008ff117e24 */ /* 0x001fd4000f8e00ff */
.L_x_189:
[----:B------:R-:W-:-:S03]  /*8660*/  UMOV UR4, 0xffffffff ;  /* 0xffffffff00047882 */ /* 0x000fc60000000000 */
[----:B------:R-:W-:Y:S05]  /*8670*/  BRA.DIV UR4, `(.L_x_178) ;  /* 0x0000002204947947 */ /* 0x000fea000b800000 */
[----:B------:R-:W-:-:S13]  /*8680*/  ELECT P1, URZ, PT ;  /* 0x00000000003f782f */ /* 0x000fda0003820000 */
.L_x_235:
[----:B------:R-:W0:Y:S01]  /*8690*/  LDC R10, c[0x0][0x28c] ;  /* 0x0000a300ff0a7b82 */ /* 0x000e220000000800 */
[----:B------:R-:W-:Y:S01]  /*86a0*/  BSSY B1, `(.L_x_179) ;  /* 0x000003b000017945 */ /* 0x000fe20003800000 */
[----:B0-----:R-:W-:-:S13]  /*86b0*/  ISETP.LT.OR P1, PT, R10, 0x1, !P1 ;  /* 0x000000010a00780c */ /* 0x001fda0004f21670 */
[----:B------:R-:W-:Y:S05]  /*86c0*/  @P1 BRA `(.L_x_180) ;  /* 0x0000000000e01947 */ /* 0x000fea0003800000 */
[----:B------:R-:W-:Y:S02]  /*86d0*/  IMAD R17, R6, 0x2, R17 ;  /* 0x0000000206117824 */ /* 0x000fe400078e0211 */
[----:B------:R-:W-:Y:S02]  /*86e0*/  IMAD.SHL.U32 R18, R5, 0x80, RZ ;  /* 0x0000008005127824 */ /* 0x000fe400078e00ff */
[----:B------:R-:W-:Y:S02]  /*86f0*/  IMAD.MOV.U32 R20, RZ, RZ, RZ ;  /* 0x000000ffff147224 */ /* 0x000fe400078e00ff */
[----:B------:R-:W-:Y:S02]  /*8700*/  IMAD.U32 R22, RZ, RZ, UR21 ;  /* 0x00000015ff167e24 */ /* 0x000fe4000f8e00ff */
[----:B------:R-:W-:Y:S02]  /*8710*/  IMAD.MOV.U32 R5, RZ, RZ, R12 ;  /* 0x000000ffff057224 */ /* 0x000fe400078e000c */
[----:B------:R-:W-:-:S02]  /*8720*/  IMAD.MOV.U32 R6, RZ, RZ, R13 ;  /* 0x000000ffff067224 */ /* 0x000fc400078e000d */
[----:B------:R-:W-:-:S07]  /*8730*/  IMAD.SHL.U32 R16, R17, 0x20, RZ ;  /* 0x0000002011107824 */ /* 0x000fce00078e00ff */
.L_x_184:
[----:B------:R-:W0:Y:S01]  /*8740*/  S2UR UR4, SR_CgaCtaId ;  /* 0x00000000000479c3 */ /* 0x000e220000008800 */
[----:B------:R-:W-:-:S07]  /*8750*/  MOV R10, 0x400 ;  /* 0x00000400000a7802 */ /* 0x000fce0000000f00 */
[----:B------:R-:W1:Y:S01]  /*8760*/  @!P2 LDC R11, c[0x0][0x500] ;  /* 0x00014000ff0bab82 */ /* 0x000e620000000800 */
[----:B0-----:R-:W-:-:S05]  /*8770*/  IMAD.U32 R17, RZ, RZ, UR4 ;  /* 0x00000004ff117e24 */ /* 0x001fca000f8e00ff */
[----:B------:R-:W-:Y:S02]  /*8780*/  LEA R21, R17, R10, 0x18 ;  /* 0x0000000a11157211 */ /* 0x000fe400078ec0ff */
[----:B------:R-:W-:-:S03]  /*8790*/  SHF.L.U32 R10, R5, 0x1f, RZ ;  /* 0x0000001f050a7819 */ /* 0x000fc600000006ff */
[----:B------:R-:W-:-:S04]  /*87a0*/  IMAD R19, R6, 0x8, R21 ;  /* 0x0000000806137824 */ /* 0x000fc800078e0215 */
[----:B------:R-:W0:Y:S02]  /*87b0*/  SYNCS.PHASECHK.TRANS64.TRYWAIT P1, [R19+URZ+0x128], R10 ;  /* 0x0001280a130075a7 */ /* 0x000e24000802017f */
[----:B01----:R-:W-:Y:S05]  /*87c0*/  @!P1 BRA `(.L_x_181) ;  /* 0x0000002000609947 */ /* 0x003fea0003800000 */
.L_x_236:
[----:B0-----:R-:W-:Y:S01]  /*87d0*/  PRMT R10, R14, 0x9910, RZ ;  /* 0x000099100e0a7816 */ /* 0x001fe200000000ff */
[----:B------:R0:W-:Y:S03]  /*87e0*/  @!P2 SYNCS.ARRIVE.TRANS64 RZ, [R19+URZ], R11 ;  /* 0x0000000b13ffa9a7 */ /* 0x0001e6000800003f */
[----:B------:R-:W-:-:S13]  /*87f0*/  ISETP.NE.AND P1, PT, R10, 0x2, PT ;  /* 0x000000020a00780c */ /* 0x000fda0003f25270 */
[----:B0-----:R-:W-:Y:S05]  /*8800*/  @P1 BRA `(.L_x_182) ;  /* 0x0000000000041947 */ /* 0x001fea0003800000 */
[----:B------:R-:W-:Y:S01]  /*8810*/  BPT.TRAP 0x1 ;  /* 0x000000040000795c */ /* 0x000fe20000300000 */
.L_x_182:
[----:B------:R-:W-:Y:S05]  /*8820*/  @P0 BRA `(.L_x_183) ;  /* 0x0000000000040947 */ /* 0x000fea0003800000 */
[----:B------:R-:W-:Y:S01]  /*8830*/  BPT.TRAP 0x1 ;  /* 0x000000040000795c */ /* 0x000fe20000300000 */
.L_x_183:
[----:B------:R-:W-:Y:S01]  /*8840*/  IMAD R10, R6, 0x2, R17 ;  /* 0x00000002060a7824 */ /* 0x000fe200078e0211 */
[----:B------:R-:W-:Y:S01]  /*8850*/  R2UR UR9, R19 ;  /* 0x00000000130972ca */ /* 0x000fe200000e0000 */
[----:B------:R-:W-:Y:S01]  /*8860*/  VIADD R22, R22, 0xffffffff ;  /* 0xffffffff16167836 */ /* 0x000fe20000000000 */
[----:B------:R-:W-:Y:S01]  /*8870*/  UIADD3 UR4, UP0, UR22, 0xf0, URZ ;  /* 0x000000f016047890 */ /* 0x000fe2000ff1e03f */
[--C-:B------:R-:W-:Y:S01]  /*8880*/  IMAD.U32 R10, R10, 0x400, R21.reuse ;  /* 0x000004000a0a7824 */ /* 0x100fe200078e0015 */
[----:B------:R-:W-:Y:S01]  /*8890*/  R2UR UR11, R16 ;  /* 0x00000000100b72ca */ /* 0x000fe200000e0000 */
[----:B------:R-:W-:Y:S01]  /*88a0*/  IMAD R21, R6, 0x1000, R21 ;  /* 0x0000100006157824 */ /* 0x000fe200078e0215 */
[----:B------:R-:W-:Y:S01]  /*88b0*/  R2UR UR10, R20 ;  /* 0x00000000140a72ca */ /* 0x000fe200000e0000 */
[----:B------:R-:W-:Y:S01]  /*88c0*/  UIADD3 UR24, UP1, UR22, 0x1f0, URZ ;  /* 0x000001f016187890 */ /* 0x000fe2000ff3e03f */
[----:B------:R-:W-:Y:S01]  /*88d0*/  R2UR UR5, R10 ;  /* 0x000000000a0572ca */ /* 0x000fe200000e0000 */
[----:B------:R-:W-:Y:S01]  /*88e0*/  VIADD R6, R6, 0x1 ;  /* 0x0000000106067836 */ /* 0x000fe20000000000 */
[----:B------:R-:W-:Y:S01]  /*88f0*/  R2UR UR8, R21 ;  /* 0x00000000150872ca */ /* 0x000fe200000e0000 */
[----:B------:R-:W-:Y:S01]  /*8900*/  UIADD3.X UR25, URZ, UR23, URZ, UP1, !UPT ;  /* 0x000000173f197290 */ /* 0x000fe20008ffe43f */
[----:B------:R-:W-:Y:S01]  /*8910*/  R2UR UR12, R4 ;  /* 0x00000000040c72ca */ /* 0x000fe200000e0000 */
[----:B------:R-:W-:Y:S01]  /*8920*/  UMOV UR20, 0x30000 ;  /* 0x0003000000147882 */ /* 0x000fe20000000000 */
[----:B------:R-:W-:Y:S01]  /*8930*/  R2UR UR19, R18 ;  /* 0x00000000121372ca */ /* 0x000fe200000e0000 */
[----:B------:R-:W-:Y:S01]  /*8940*/  UMOV UR6, 0x0 ;  /* 0x0000000000067882 */ /* 0x000fe20000000000 */
[----:B------:R-:W-:Y:S01]  /*8950*/  ISETP.GT.AND P4, PT, R22, 0x1, PT ;  /* 0x000000011600780c */ /* 0x000fe20003f84270 */
[----:B------:R-:W-:Y:S01]  /*8960*/  UMOV UR7, 0x10000000 ;  /* 0x1000000000077882 */ /* 0x000fe20000000000 */
[----:B------:R-:W-:Y:S01]  /*8970*/  ISETP.NE.AND P1, PT, R6, 0x25, PT ;  /* 0x000000250600780c */ /* 0x000fe20003f25270 */
[----:B------:R-:W-:-:S02]  /*8980*/  VIADD R20, R20, 0x20 ;  /* 0x0000002014147836 */ /* 0x000fc40000000000 */
[----:B------:R-:W-:Y:S01]  /*8990*/  UIADD3 UR14, UR5, 0x380, URZ ;  /* 0x00000380050e7890 */ /* 0x000fe2000fffe03f */
[----:B------:R-:W-:Y:S01]  /*89a0*/  SEL R10, RZ, 0x1, P1 ;  /* 0x00000001ff0a7807 */ /* 0x000fe20000800000 */
[----:B------:R-:W-:Y:S01]  /*89b0*/  UIADD3.X UR5, URZ, UR23, URZ, UP0, !UPT ;  /* 0x000000173f057290 */ /* 0x000fe200087fe43f */
[----:B------:R-:W-:Y:S01]  /*89c0*/  SEL R6, R6, RZ, P1 ;  /* 0x000000ff06067207 */ /* 0x000fe20000800000 */
[----:B------:R-:W-:Y:S01]  /*89d0*/  UIADD3 UR15, UR8, 0x12b80, URZ ;  /* 0x00012b80080f7890 */ /* 0x000fe2000fffe03f */
[----:B------:R-:W-:Y:S02]  /*89e0*/  LOP3.LUT R5, R5, R10, RZ, 0x3c, !PT ;  /* 0x0000000a05057212 */ /* 0x000fe400078e3cff */
[----:B------:R-:W-:-:S04]  /*89f0*/  UMOV UR8, UR14 ;  /* 0x0000000e00087c82 */ /* 0x000fc80008000000 */
[----:B------:R0:W-:Y:S02]  /*8a00*/  UTMALDG.3D.MULTICAST [UR8], [UR4], UR20, desc[UR6] ;  /* 0x00000608040073b4 */ /* 0x0001e40008011814 */
[----:B0-----:R-:W-:Y:S01]  /*8a10*/  UMOV UR8, UR15 ;  /* 0x0000000f00087c82 */ /* 0x001fe20008000000 */
[----:B------:R-:W-:Y:S02]  /*8a20*/  UMOV UR11, UR19 ;  /* 0x00000013000b7c82 */ /* 0x000fe40008000000 */
[----:B------:R0:W-:Y:S02]  /*8a30*/  UTMALDG.3D [UR8], [UR24], desc[UR6] ;  /* 0x00000608180075b4 */ /* 0x0001e40008011000 */
[----:B0-----:R-:W-:Y:S05]  /*8a40*/  @P4 BRA `(.L_x_184) ;  /* 0xfffffffc003c4947 */ /* 0x001fea000383ffff */
.L_x_180:
[----:B------:R-:W-:Y:S05]  /*8a50*/  BSYNC B1 ;  /* 0x0000000000017941 */ /* 0x000fea0003800000 */
.L_x_179:
[----:B------:R-:W-:Y:S01]  /*8a60*/  LOP3.LUT P5, RZ, R15, 0xff, RZ, 0xc0, !PT ;  /* 0x000000ff0fff7812 */ /* 0x000fe200078ac0ff */
[----:B------:R-:W-:Y:S01]  /*8a70*/  VIADD R6, R13, UR13 ;  /* 0x0000000d0d067c36 */ /* 0x000fe20008000000 */
[----:B------:R-:W-:Y:S02]  /*8a80*/  UISETP.GE.U32.AND UP0, UPT, UR13, 0x25, UPT ;  /* 0x000000250d00788c */ /* 0x000fe4000bf06070 */
[----:B------:R-:W-:Y:S01]  /*8a90*/  IMAD.U32 R11, RZ, RZ, UR13 ;  /* 0x0000000dff0b7e24 */ /* 0x000fe2000f8e00ff */
[----:B------:R-:W-:Y:S01]  /*8aa0*/  ULDC.64 UR4, c[0x0][0x650] ;  /* 0x0001940000047ab9 */ /* 0x000fe20000000a00 */
[C---:B------:R-:W-:Y:S01]  /*8ab0*/  IMAD.WIDE.U32 R4, R6.reuse, -0x45306eb3, RZ ;  /* 0xbacf914d06047825 */ /* 0x040fe200078e00ff */
[C---:B------:R-:W-:Y:S01]  /*8ac0*/  ISETP.GT.U32.AND P1, PT, R6.reuse, 0x24, PT ;  /* 0x000000240600780c */ /* 0x040fe20003f24070 */
[----:B------:R-:W-:Y:S01]  /*8ad0*/  BSSY B1, `(.L_x_185) ;  /* 0x000006b000017945 */ /* 0x000fe20003800000 */
[----:B------:R-:W-:Y:S01]  /*8ae0*/  PLOP3.LUT P4, PT, PT, PT, UP0, 0x80, 0x0 ;  /* 0x000000000000781c */ /* 0x000fe20003f8f008 */
[----:B------:R-:W-:Y:S01]  /*8af0*/  IMAD.IADD R4, R6, 0x1, -R5 ;  /* 0x0000000106047824 */ /* 0x000fe200078e0a05 */
[----:B------:R-:W-:-:S02]  /*8b00*/  ISETP.LT.U32.AND P1, PT, R11, 0x25, P1 ;  /* 0x000000250b00780c */ /* 0x000fc40000f21070 */
[----:B------:R-:W-:Y:S01]  /*8b10*/  PRMT R15, RZ, 0x7610, R15 ;  /* 0x00007610ff0f7816 */ /* 0x000fe2000000000f */
[----:B------:R-:W0:Y:S01]  /*8b20*/  @P5 S2R R17, SR_CgaCtaId ;  /* 0x0000000000115919 */ /* 0x000e220000008800 */
[----:B------:R-:W-:Y:S02]  /*8b30*/  SEL R11, RZ, 0x1, !P1 ;  /* 0x00000001ff0b7807 */ /* 0x000fe40004800000 */
[----:B------:R-:W-:Y:S02]  /*8b40*/  IADD3 R2, P1, R2, R8, RZ ;  /* 0x0000000802027210 */ /* 0x000fe40007f3e0ff */
[----:B------:R-:W-:Y:S02]  /*8b50*/  @P5 MOV R10, 0x400 ;  /* 0x00000400000a5802 */ /* 0x000fe40000000f00 */
[----:B------:R-:W-:Y:S01]  /*8b60*/  LEA.HI R4, R4, R5, RZ, 0x1f ;  /* 0x0000000504047211 */ /* 0x000fe200078ff8ff */
[----:B------:R-:W-:Y:S01]  /*8b70*/  IMAD.X R3, R3, 0x1, R0, P1 ;  /* 0x0000000103037824 */ /* 0x000fe200008e0600 */
[----:B------:R-:W-:Y:S01]  /*8b80*/  ISETP.GE.U32.AND P1, PT, R2, UR4, PT ;  /* 0x0000000402007c0c */ /* 0x000fe2000bf26070 */
[----:B------:R-:W-:Y:S01]  /*8b90*/  IMAD.MOV.U32 R5, RZ, RZ, -0x1 ;  /* 0xffffffffff057424 */ /* 0x000fe200078e00ff */
[----:B------:R-:W-:-:S02]  /*8ba0*/  LOP3.LUT R12, R12, R11, RZ, 0x3c, !PT ;  /* 0x0000000b0c0c7212 */ /* 0x000fc400078e3cff */
[----:B------:R-:W-:Y:S02]  /*8bb0*/  ISETP.GE.U32.AND.EX P1, PT, R3, UR5, PT, P1 ;  /* 0x0000000503007c0c */ /* 0x000fe4000bf26110 */
[----:B------:R-:W-:Y:S01]  /*8bc0*/  SHF.R.U32.HI R13, RZ, 0x5, R4 ;  /* 0x00000005ff0d7819 */ /* 0x000fe20000011604 */
[----:B------:R-:W-:-:S03]  /*8bd0*/  IMAD.MOV.U32 R4, RZ, RZ, -0x1 ;  /* 0xffffffffff047424 */ /* 0x000fc600078e00ff */
[----:B------:R-:W-:Y:S01]  /*8be0*/  @P4 LOP3.LUT R12, R12, 0x1, R13, 0x78, !PT ;  /* 0x000000010c0c4812 */ /* 0x000fe200078e780d */
[----:B------:R-:W-:Y:S02]  /*8bf0*/  IMAD R13, R13, -0x25, R6 ;  /* 0xffffffdb0d0d7824 */ /* 0x000fe400078e0206 */
[----:B------:R-:W-:Y:S01]  /*8c00*/  IMAD.MOV.U32 R6, RZ, RZ, -0x1 ;  /* 0xffffffffff067424 */ /* 0x000fe200078e00ff */
[----:B0-----:R-:W-:-:S04]  /*8c10*/  @P5 LEA R10, R17, R10, 0x18 ;  /* 0x0000000a110a5211 */ /* 0x001fc800078ec0ff */
[----:B------:R0:W-:Y:S02]  /*8c20*/  @P5 SYNCS.ARRIVE.TRANS64.A1T0 RZ, [R10+URZ+0x288], RZ ;  /* 0x000288ff0aff59a7 */ /* 0x0001e4000810003f */
[----:B0-----:R-:W-:Y:S01]  /*8c30*/  PRMT R10, RZ, 0x7610, R10 ;  /* 0x00007610ff0a7816 */ /* 0x001fe2000000000a */
[----:B------:R-:W-:Y:S06]  /*8c40*/  @P1 BRA `(.L_x_186) ;  /* 0x00000004004c1947 */ /* 0x000fec0003800000 */
[----:B------:R-:W0:Y:S01]  /*8c50*/  S2R R18, SR_CTAID.X ;  /* 0x0000000000127919 */ /* 0x000e220000002500 */
[----:B------:R-:W-:Y:S01]  /*8c60*/  ULDC.64 UR4, c[0x0][0x628] ;  /* 0x00018a0000047ab9 */ /* 0x000fe20000000a00 */
[----:B------:R-:W1:Y:S01]  /*8c70*/  LDC R19, c[0x0][0x144] ;  /* 0x00005100ff137b82 */ /* 0x000e620000000800 */
[----:B------:R-:W-:Y:S01]  /*8c80*/  ISETP.NE.U32.AND P1, PT, RZ, UR4, PT ;  /* 0x00000004ff007c0c */ /* 0x000fe2000bf25070 */
[----:B------:R-:W2:Y:S01]  /*8c90*/  S2R R6, SR_CTAID.Y ;  /* 0x0000000000067919 */ /* 0x000ea20000002600 */
[----:B------:R-:W-:Y:S01]  /*8ca0*/  ULDC UR7, c[0x0][0x630] ;  /* 0x00018c0000077ab9 */ /* 0x000fe20000000800 */
[----:B------:R-:W-:Y:S01]  /*8cb0*/  ULDC UR8, c[0x0][0x150] ;  /* 0x0000540000087ab9 */ /* 0x000fe20000000800 */
[----:B------:R-:W-:Y:S01]  /*8cc0*/  ISETP.NE.AND.EX P1, PT, RZ, UR5, PT, P1 ;  /* 0x00000005ff007c0c */ /* 0x000fe2000bf25310 */
[----:B------:R-:W-:Y:S02]  /*8cd0*/  IMAD.MOV.U32 R4, RZ, RZ, R2 ;  /* 0x000000ffff047224 */ /* 0x000fe400078e0002 */
[----:B------:R-:W-:Y:S01]  /*8ce0*/  IMAD.MOV.U32 R5, RZ, RZ, R3 ;  /* 0x000000ffff057224 */ /* 0x000fe200078e0003 */
[----:B0-----:R-:W-:-:S09]  /*8cf0*/  I2FP.F32.U32 R20, R18 ;  /* 0x0000001200147245 */ /* 0x001fd20000201000 */
[----:B------:R-:W-:Y:S05]  /*8d00*/  @!P1 BRA `(.L_x_187) ;  /* 0x0000000000289947 */ /* 0x000fea0003800000 */
[----:B------:R-:W-:Y:S02]  /*8d10*/  ULDC UR6, c[0x0][0x634] ;  /* 0x00018d0000067ab9 */ /* 0x000fe40000000800 */
[----:B------:R-:W-:-:S05]  /*8d20*/  IADD3 R5, P1, R2, UR6, RZ ;  /* 0x0000000602057c10 */ /* 0x000fca000ff3e0ff */
[----:B------:R-:W-:-:S04]  /*8d30*/  IMAD.X R21, RZ, RZ, R3, P1 ;  /* 0x000000ffff157224 */ /* 0x000fc800008e0603 */
[----:B------:R-:W-:-:S04]  /*8d40*/  IMAD.WIDE.U32 R10, R21, UR4, RZ ;  /* 0x00000004150a7c25 */ /* 0x000fc8000f8e00ff */
[----:B------:R-:W-:-:S04]  /*8d50*/  IMAD.WIDE.U32 R10, P1, R5, UR5, R10 ;  /* 0x00000005050a7c25 */ /* 0x000fc8000f82000a */
[----:B------:R-:W-:-:S04]  /*8d60*/  IMAD.WIDE.U32 R4, R5, UR4, RZ ;  /* 0x0000000405047c25 */ /* 0x000fc8000f8e00ff */
[----:B------:R-:W-:Y:S01]  /*8d70*/  IMAD.MOV.U32 R4, RZ, RZ, R11 ;  /* 0x000000ffff047224 */ /* 0x000fe200078e000b */
[----:B------:R-:W-:Y:S01]  /*8d80*/  IADD3 RZ, P4, R5, R10, RZ ;  /* 0x0000000a05ff7210 */ /* 0x000fe20007f9e0ff */
[----:B------:R-:W-:-:S04]  /*8d90*/  IMAD.X R5, RZ, RZ, RZ, P1 ;  /* 0x000000ffff057224 */ /* 0x000fc800008e06ff */
[----:B------:R-:W-:-:S08]  /*8da0*/  IMAD.WIDE.U32.X R4, R21, UR5, R4, P4 ;  /* 0x0000000515047c25 */ /* 0x000fd0000a0e0404 */
.L_x_187:
[----:B------:R-:W-:Y:S01]  /*8db0*/  FMUL R20, R20, UR8 ;  /* 0x0000000814147c20 */ /* 0x000fe20008400000 */
[--C-:B------:R-:W-:Y:S01]  /*8dc0*/  SHF.R.U64 R16, R4, UR7, R5.reuse ;  /* 0x0000000704107c19 */ /* 0x100fe20008001205 */
[----:B------:R-:W-:Y:S01]  /*8dd0*/  ULDC.64 UR4, c[0x0][0x620] ;  /* 0x0001880000047ab9 */ /* 0x000fe20000000a00 */
[----:B------:R-:W-:Y:S01]  /*8de0*/  SHF.R.U32.HI R4, RZ, UR7, R5 ;  /* 0x00000007ff047c19 */ /* 0x000fe20008011605 */
[----:B------:R-:W-:Y:S01]  /*8df0*/  ULDC.64 UR6, c[0x0][0x640] ;  /* 0x0001900000067ab9 */ /* 0x000fe20000000a00 */
[----:B------:R-:W-:Y:S01]  /*8e00*/  IADD3 R5, P1, RZ, -R16, RZ ;  /* 0x80000010ff057210 */ /* 0x000fe20007f3e0ff */
[----:B------:R-:W0:Y:S01]  /*8e10*/  F2I.U32.TRUNC.NTZ R20, R20 ;  /* 0x0000001400147305 */ /* 0x000e22000020f000 */
[----:B------:R-:W3:Y:S03]  /*8e20*/  LDC R21, c[0x0][0x148] ;  /* 0x00005200ff157b82 */ /* 0x000ee60000000800 */
[----:B------:R-:W-:Y:S01]  /*8e30*/  IMAD.X R4, RZ, RZ, ~R4, P1 ;  /* 0x000000ffff047224 */ /* 0x000fe200008e0e04 */
[----:B------:R-:W-:-:S03]  /*8e40*/  ISETP.NE.U32.AND P1, PT, RZ, UR6, PT ;  /* 0x00000006ff007c0c */ /* 0x000fc6000bf25070 */
[----:B------:R-:W-:Y:S01]  /*8e50*/  IMAD R4, R4, UR4, RZ ;  /* 0x0000000404047c24 */ /* 0x000fe2000f8e02ff */
[----:B------:R-:W-:-:S03]  /*8e60*/  ISETP.NE.AND.EX P1, PT, RZ, UR7, PT, P1 ;  /* 0x00000007ff007c0c */ /* 0x000fc6000bf25310 */
[C---:B------:R-:W-:Y:S01]  /*8e70*/  IMAD R11, R5.reuse, UR5, R4 ;  /* 0x00000005050b7c24 */ /* 0x040fe2000f8e0204 */
[----:B------:R-:W-:Y:S01]  /*8e80*/  ULDC UR5, c[0x0][0x154] ;  /* 0x0000550000057ab9 */ /* 0x000fe20000000800 */
[----:B------:R-:W-:Y:S01]  /*8e90*/  IMAD.WIDE.U32 R4, R5, UR4, R2 ;  /* 0x0000000405047c25 */ /* 0x000fe2000f8e0002 */
[----:B------:R-:W-:-:S03]  /*8ea0*/  ULDC UR4, c[0x0][0x618] ;  /* 0x0001860000047ab9 */ /* 0x000fc60000000800 */
[----:B0-----:R-:W-:Y:S02]  /*8eb0*/  IMAD.MOV R10, RZ, RZ, -R20 ;  /* 0x000000ffff0a7224 */ /* 0x001fe400078e0a14 */
[----:B------:R-:W-:Y:S02]  /*8ec0*/  IMAD.IADD R5, R5, 0x1, R11 ;  /* 0x0000000105057824 */ /* 0x000fe400078e020b */
[----:B-1----:R-:W-:Y:S01]  /*8ed0*/  IMAD R18, R19, R10, R18 ;  /* 0x0000000a13127224 */ /* 0x002fe200078e0212 */
[----:B--2---:R-:W-:Y:S02]  /*8ee0*/  I2FP.F32.U32 R10, R6 ;  /* 0x00000006000a7245 */ /* 0x004fe40000201000 */
[--C-:B------:R-:W-:Y:S02]  /*8ef0*/  SHF.R.U64 R19, R4, UR4, R5.reuse ;  /* 0x0000000404137c19 */ /* 0x100fe40008001205 */
[----:B------:R-:W-:Y:S01]  /*8f00*/  SHF.R.U32.HI R4, RZ, UR4, R5 ;  /* 0x00000004ff047c19 */ /* 0x000fe20008011605 */
[----:B------:R-:W-:Y:S01]  /*8f10*/  FMUL R10, R10, UR5 ;  /* 0x000000050a0a7c20 */ /* 0x000fe20008400000 */
[----:B------:R-:W-:-:S02]  /*8f20*/  ULDC UR4, c[0x0][0x608] ;  /* 0x0001820000047ab9 */ /* 0x000fc40000000800 */
[--C-:B------:R-:W-:Y:S01]  /*8f30*/  SHF.R.U64 R22, R19, UR4, R4.reuse ;  /* 0x0000000413167c19 */ /* 0x100fe20008001204 */
[----:B------:R0:W1:Y:S01]  /*8f40*/  F2I.U32.TRUNC.NTZ R24, R10 ;  /* 0x0000000a00187305 */ /* 0x000062000020f000 */
[----:B------:R-:W-:Y:S01]  /*8f50*/  SHF.R.U32.HI R5, RZ, UR4, R4 ;  /* 0x00000004ff057c19 */ /* 0x000fe20008011604 */
[----:B------:R-:W-:-:S03]  /*8f60*/  ULDC UR4, c[0x0][0x658] ;  /* 0x0001960000047ab9 */ /* 0x000fc60000000800 */
[--C-:B------:R-:W-:Y:S02]  /*8f70*/  SHF.R.U64 R20, R22, UR4, R5.reuse ;  /* 0x0000000416147c19 */ /* 0x100fe40008001205 */
[----:B------:R-:W-:-:S03]  /*8f80*/  SHF.R.U32.HI R23, RZ, UR4, R5 ;  /* 0x00000004ff177c19 */ /* 0x000fc60008011605 */
[----:B------:R-:W-:Y:S02]  /*8f90*/  IMAD.MOV.U32 R4, RZ, RZ, R20 ;  /* 0x000000ffff047224 */ /* 0x000fe400078e0014 */
[----:B------:R-:W-:Y:S01]  /*8fa0*/  IMAD.MOV.U32 R5, RZ, RZ, R23 ;  /* 0x000000ffff057224 */ /* 0x000fe200078e0017 */
[----:B0-----:R-:W-:Y:S06]  /*8fb0*/  @!P1 BRA `(.L_x_188) ;  /* 0x0000000000289947 */ /* 0x001fec0003800000 */
        /* <DEDUP_REMOVED lines=10> */
.L_x_188:
[----:B------:R-:W-:Y:S01]  /*9060*/  ULDC UR4, c[0x0][0x648] ;  /* 0x0001920000047ab9 */ /* 0x000fe20000000800 */
[----:B------:R-:W-:Y:S01]  /*9070*/  LOP3.LUT R22, R22, UR17, RZ, 0xc0, !PT ;  /* 0x0000001116167c12 */ /* 0x000fe2000f8ec0ff */
[----:B-1----:R-:W-:Y:S01]  /*9080*/  IMAD.MOV R24, RZ, RZ, -R24 ;  /* 0x000000ffff187224 */ /* 0x002fe200078e0a18 */
[----:B------:R-:W-:Y:S01]  /*9090*/  SHF.R.U64 R5, R4, UR4, R5 ;  /* 0x0000000404057c19 */ /* 0x000fe20008001205 */
[----:B------:R-:W-:Y:S01]  /*90a0*/  ULDC UR4, c[0x0][0x638] ;  /* 0x00018e0000047ab9 */ /* 0x000fe20000000800 */
[----:B------:R-:W-:Y:S01]  /*90b0*/  LOP3.LUT R19, R19, UR16, RZ, 0xc0, !PT ;  /* 0x0000001013137c12 */ /* 0x000fe2000f8ec0ff */
[----:B---3--:R-:W-:Y:S01]  /*90c0*/  @P3 IMAD R18, R21, R24, R6 ;  /* 0x0000001815123224 */ /* 0x008fe200078e0206 */
[----:B------:R-:W-:Y:S01]  /*90d0*/  ULDC UR5, c[0x0][0x610] ;  /* 0x0001840000057ab9 */ /* 0x000fe20000000800 */
[----:B------:R-:W-:Y:S02]  /*90e0*/  IMAD.MOV R11, RZ, RZ, -R5 ;  /* 0x000000ffff0b7224 */ /* 0x000fe400078e0a05 */
[----:B------:R-:W-:-:S02]  /*90f0*/  IMAD R5, R5, UR18, R22 ;  /* 0x0000001205057c24 */ /* 0x000fc4000f8e0216 */
[----:B------:R-:W-:Y:S01]  /*9100*/  IMAD R20, R11, UR4, R20 ;  /* 0x000000040b147c24 */ /* 0x000fe2000f8e0214 */
[----:B------:R-:W-:Y:S01]  /*9110*/  ULDC UR4, c[0x0][0x600] ;  /* 0x0001800000047ab9 */ /* 0x000fe20000000800 */
[----:B------:R-:W-:Y:S02]  /*9120*/  IMAD R18, R5, UR5, R18 ;  /* 0x0000000505127c24 */ /* 0x000fe4000f8e0212 */
[----:B------:R-:W-:Y:S02]  /*9130*/  IMAD R11, R20, UR4, R19 ;  /* 0x00000004140b7c24 */ /* 0x000fe4000f8e0213 */
[----:B------:R-:W-:Y:S02]  /*9140*/  IMAD.MOV.U32 R10, RZ, RZ, 0x1 ;  /* 0x00000001ff0a7424 */ /* 0x000fe400078e00ff */
[----:B------:R-:W-:Y:S01]  /*9150*/  IMAD.MOV.U32 R4, RZ, RZ, R16 ;  /* 0x000000ffff047224 */ /* 0x000fe200078e0010 */
[----:B------:R-:W-:Y:S02]  /*9160*/  SEL R5, R11, R18, !P3 ;  /* 0x000000120b057207 */ /* 0x000fe40005800000 */
[----:B------:R-:W-:-:S07]  /*9170*/  SEL R6, R18, R11, !P3 ;  /* 0x0000000b12067207 */ /* 0x000fce0005800000 */
.L_x_186:
[----:B------:R-:W-:Y:S05]  /*9180*/  BSYNC B1 ;  /* 0x0000000000017941 */ /* 0x000fea0003800000 */
.L_x_185:
[----:B------:R-:W-:-:S13]  /*9190*/  LOP3.LUT P1, RZ, R10, 0xff, RZ, 0xc0, !PT ;  /* 0x000000ff0aff7812 */ /* 0x000fda000782c0ff */
[----:B------:R-:W-:Y:S05]  /*91a0*/  @P1 BRA `(.L_x_189) ;  /* 0xfffffff4002c1947 */ /* 0x000fea000383ffff */
[----:B------:R-:W-:Y:S05]  /*91b0*/  BSYNC B0 ;  /* 0x0000000000007941 */ /* 0x000fea0003800000 */
.L_x_177:
[----:B------:R-:W-:-:S03]  /*91c0*/  UMOV UR4, 0xffffffff ;  /* 0xffffffff00047882 */ /* 0x000fc60000000000 */
[----:B------:R-:W-:Y:S05]  /*91d0*/  BRA.DIV UR4, `(.L_x_190) ;  /* 0x0000001604f07947 */ /* 0x000fea000b800000 */
[----:B------:R-:W-:-:S13]  /*91e0*/  ELECT P0, URZ, PT ;  /* 0x00000000003f782f */ /* 0x000fda0003800000 */
.L_x_239:
[----:B------:R-:W-:Y:S04]  /*91f0*/  BSSY B0, `(.L_x_191) ;  /* 0x0000154000007945 */ /* 0x000fe80003800000 */
[----:B------:R-:W-:Y:S05]  /*9200*/  @!P0 BRA `(.L_x_192) ;  /* 0x0000001400488947 */ /* 0x000fea0003800000 */
[----:B------:R-:W-:-:S04]  /*9210*/  LOP3.LUT R7, R7, 0x2, RZ, 0xfc, !PT ;  /* 0x0000000207077812 */ /* 0x000fc800078efcff */
[----:B------:R-:W-:-:S13]  /*9220*/  ISETP.NE.AND P0, PT, R7, 0x3, PT ;  /* 0x000000030700780c */ /* 0x000fda0003f05270 */
[----:B------:R-:W-:Y:S05]  /*9230*/  @!P0 BRA `(.L_x_193) ;  /* 0x0000000000048947 */ /* 0x000fea0003800000 */
[----:B------:R-:W-:Y:S01]  /*9240*/  BPT.TRAP 0x1 ;  /* 0x000000040000795c */ /* 0x000fe20000300000 */
.L_x_193:
[----:B------:R-:W0:Y:S01]  /*9250*/  S2R R3, SR_CgaCtaId ;  /* 0x0000000000037919 */ /* 0x000e220000008800 */
[----:B------:R-:W-:Y:S02]  /*9260*/  MOV R0, 0x400 ;  /* 0x0000040000007802 */ /* 0x000fe40000000f00 */
[----:B------:R-:W-:Y:S02]  /*9270*/  SHF.L.U32 R2, R12, 0x1f, RZ ;  /* 0x0000001f0c027819 */ /* 0x000fe400000006ff */
[----:B0-----:R-:W-:-:S05]  /*9280*/  LEA R0, R3, R0, 0x18 ;  /* 0x0000000003007211 */ /* 0x001fca00078ec0ff */
[----:B------:R-:W-:-:S04]  /*9290*/  VIADD R0, R0, 0x128 ;  /* 0x0000012800007836 */ /* 0x000fc80000000000 */
[C---:B------:R-:W-:Y:S02]  /*92a0*/  IMAD R5, R13.reuse, 0x8, R0 ;  /* 0x000000080d057824 */ /* 0x040fe400078e0200 */
[----:B------:R-:W-:Y:S02]  /*92b0*/  VIADD R13, R13, 0x1 ;  /* 0x000000010d0d7836 */ /* 0x000fe40000000000 */
[----:B------:R-:W0:Y:S03]  /*92c0*/  SYNCS.PHASECHK.TRANS64.TRYWAIT P0, [R5+URZ], R2 ;  /* 0x00000002050075a7 */ /* 0x000e26000800017f */
[----:B------:R-:W-:-:S04]  /*92d0*/  ISETP.NE.AND P1, PT, R13, 0x25, PT ;  /* 0x000000250d00780c */ /* 0x000fc80003f25270 */
[----:B------:R-:W-:Y:S02]  /*92e0*/  SEL R3, RZ, 0x1, P1 ;  /* 0x00000001ff037807 */ /* 0x000fe40000800000 */
[----:B------:R-:W-:Y:S02]  /*92f0*/  SEL R13, R13, RZ, P1 ;  /* 0x000000ff0d0d7207 */ /* 0x000fe40000800000 */
[----:B------:R-:W-:-:S03]  /*9300*/  LOP3.LUT R12, R12, R3, RZ, 0x3c, !PT ;  /* 0x000000030c0c7212 */ /* 0x000fc600078e3cff */
[----:B------:R-:W-:Y:S01]  /*9310*/  IMAD R7, R13, 0x8, R0 ;  /* 0x000000080d077824 */ /* 0x000fe200078e0200 */
[----:B------:R-:W-:Y:S01]  /*9320*/  SHF.L.U32 R4, R12, 0x1f, RZ ;  /* 0x0000001f0c047819 */ /* 0x000fe200000006ff */
[----:B0-----:R-:W-:Y:S06]  /*9330*/  @!P0 BRA `(.L_x_194) ;  /* 0x0000001400bc8947 */ /* 0x001fec0003800000 */
.L_x_240:
[----:B------:R-:W1:Y:S01]  /*9340*/  SYNCS.PHASECHK.TRANS64.TRYWAIT P0, [R7+URZ], R4 ;  /* 0x00000004070075a7 */ /* 0x000e62000800017f */
[----:B0-----:R-:W-:-:S05]  /*9350*/  VIADD R2, R13, 0x1 ;  /* 0x000000010d027836 */ /* 0x001fca0000000000 */
[----:B------:R-:W-:-:S04]  /*9360*/  ISETP.NE.AND P1, PT, R2, 0x25, PT ;  /* 0x000000250200780c */ /* 0x000fc80003f25270 */
[----:B------:R-:W-:Y:S02]  /*9370*/  SEL R3, RZ, 0x1, P1 ;  /* 0x00000001ff037807 */ /* 0x000fe40000800000 */
[----:B------:R-:W-:Y:S02]  /*9380*/  SEL R9, R2, RZ, P1 ;  /* 0x000000ff02097207 */ /* 0x000fe40000800000 */
[----:B------:R-:W-:-:S03]  /*9390*/  LOP3.LUT R12, R12, R3, RZ, 0x3c, !PT ;  /* 0x000000030c0c7212 */ /* 0x000fc600078e3cff */
[----:B------:R-:W-:Y:S01]  /*93a0*/  IMAD R6, R9, 0x8, R0 ;  /* 0x0000000809067824 */ /* 0x000fe200078e0200 */
[----:B------:R-:W-:Y:S01]  /*93b0*/  SHF.L.U32 R5, R12, 0x1f, RZ ;  /* 0x0000001f0c057819 */ /* 0x000fe200000006ff */
[----:B-1----:R-:W-:Y:S06]  /*93c0*/  @!P0 BRA `(.L_x_195) ;  /* 0x0000001400ac8947 */ /* 0x002fec0003800000 */
.L_x_241:
[----:B------:R-:W1:Y:S01]  /*93d0*/  SYNCS.PHASECHK.TRANS64.TRYWAIT P0, [R6+URZ], R5 ;  /* 0x00000005060075a7 */ /* 0x000e62000800017f */
[----:B------:R-:W-:-:S05]  /*93e0*/  VIADD R2, R9, 0x1 ;  /* 0x0000000109027836 */ /* 0x000fca0000000000 */
[----:B------:R-:W-:-:S04]  /*93f0*/  ISETP.NE.AND P1, PT, R2, 0x25, PT ;  /* 0x000000250200780c */ /* 0x000fc80003f25270 */
[----:B------:R-:W-:Y:S02]  /*9400*/  SEL R3, RZ, 0x1, P1 ;  /* 0x00000001ff037807 */ /* 0x000fe40000800000 */
[----:B0-----:R-:W-:Y:S02]  /*9410*/  SEL R7, R2, RZ, P1 ;  /* 0x000000ff02077207 */ /* 0x001fe40000800000 */
[----:B------:R-:W-:-:S03]  /*9420*/  LOP3.LUT R12, R12, R3, RZ, 0x3c, !PT ;  /* 0x000000030c0c7212 */ /* 0x000fc600078e3cff */
[----:B------:R-:W-:Y:S01]  /*9430*/  IMAD R9, R7, 0x8, R0 ;  /* 0x0000000807097824 */ /* 0x000fe200078e0200 */
[----:B------:R-:W-:Y:S01]  /*9440*/  SHF.L.U32 R4, R12, 0x1f, RZ ;  /* 0x0000001f0c047819 */ /* 0x000fe200000006ff */
[----:B-1----:R-:W-:Y:S06]  /*9450*/  @!P0 BRA `(.L_x_196) ;  /* 0x00000014009c8947 */ /* 0x002fec0003800000 */
.L_x_242:
[----:B------:R-:W1:Y:S01]  /*9460*/  SYNCS.PHASECHK.TRANS64.TRYWAIT P0, [R9+URZ], R4 ;  /* 0x00000004090075a7 */ /* 0x000e62000800017f */
[----:B------:R-:W-:-:S05]  /*9470*/  VIADD R2, R7, 0x1 ;  /* 0x0000000107027836 */ /* 0x000fca0000000000 */
[----:B------:R-:W-:-:S04]  /*9480*/  ISETP.NE.AND P1, PT, R2, 0x25, PT ;  /* 0x000000250200780c */ /* 0x000fc80003f25270 */
[----:B------:R-:W-:Y:S02]  /*9490*/  SEL R3, RZ, 0x1, P1 ;  /* 0x00000001ff037807 */ /* 0x000fe40000800000 */
[----:B------:R-:W-:Y:S02]  /*94a0*/  SEL R7, R2, RZ, P1 ;  /* 0x000000ff02077207 */ /* 0x000fe40000800000 */
[----:B------:R-:W-:-:S03]  /*94b0*/  LOP3.LUT R12, R12, R3, RZ, 0x3c, !PT ;  /* 0x000000030c0c7212 */ /* 0x000fc600078e3cff */
[----:B0-----:R-:W-:Y:S01]  /*94c0*/  IMAD R6, R7, 0x8, R0 ;  /* 0x0000000807067824 */ /* 0x001fe200078e0200 */
[----:B------:R-:W-:Y:S01]  /*94d0*/  SHF.L.U32 R5, R12, 0x1f, RZ ;  /* 0x0000001f0c057819 */ /* 0x000fe200000006ff */
[----:B-1----:R-:W-:Y:S06]  /*94e0*/  @!P0 BRA `(.L_x_197) ;  /* 0x00000014008c8947 */ /* 0x002fec0003800000 */
.L_x_243:
        /* <DEDUP_REMOVED lines=9> */
.L_x_244:
        /* <DEDUP_REMOVED lines=9> */
.L_x_245:
        /* <DEDUP_REMOVED lines=9> */
.L_x_246:
        /* <DEDUP_REMOVED lines=9> */
.L_x_247:
        /* <DEDUP_REMOVED lines=9> */
.L_x_248:
        /* <DEDUP_REMOVED lines=9> */
.L_x_249:
        /* <DEDUP_REMOVED lines=9> */
.L_x_250:
        /* <DEDUP_REMOVED lines=9> */
.L_x_251:
        /* <DEDUP_REMOVED lines=9> */
.L_x_252:
        /* <DEDUP_REMOVED lines=9> */
.L_x_253:
        /* <DEDUP_REMOVED lines=9> */
.L_x_254:
        /* <DEDUP_REMOVED lines=9> */
.L_x_255:
        /* <DEDUP_REMOVED lines=9> */
.L_x_256:
        /* <DEDUP_REMOVED lines=9> */
.L_x_257:
        /* <DEDUP_REMOVED lines=9> */
.L_x_258:
        /* <DEDUP_REMOVED lines=9> */
.L_x_259:
        /* <DEDUP_REMOVED lines=9> */
.L_x_260:
        /* <DEDUP_REMOVED lines=9> */
.L_x_261:
        /* <DEDUP_REMOVED lines=9> */
.L_x_262:
        /* <DEDUP_REMOVED lines=9> */
.L_x_263:
        /* <DEDUP_REMOVED lines=9> */
.L_x_264:
        /* <DEDUP_REMOVED lines=9> */
.L_x_265:
        /* <DEDUP_REMOVED lines=9> */
.L_x_266:
        /* <DEDUP_REMOVED lines=9> */
.L_x_267:
        /* <DEDUP_REMOVED lines=9> */
.L_x_268:
        /* <DEDUP_REMOVED lines=9> */
.L_x_269:
        /* <DEDUP_REMOVED lines=9> */
.L_x_270:
        /* <DEDUP_REMOVED lines=9> */
.L_x_271:
        /* <DEDUP_REMOVED lines=9> */
.L_x_272:
[----:B------:R-:W1:Y:S01]  /*a540*/  SYNCS.PHASECHK.TRANS64.TRYWAIT P0, [R9+URZ], R4 ;  /* 0x00000004090075a7 */ /* 0x000e62000800017f */
[----:B------:R-:W-:-:S05]  /*a550*/  VIADD R2, R7, 0x1 ;  /* 0x0000000107027836 */ /* 0x000fca0000000000 */
[----:B------:R-:W-:-:S04]  /*a560*/  ISETP.NE.AND P1, PT, R2, 0x25, PT ;  /* 0x000000250200780c */ /* 0x000fc80003f25270 */
[----:B------:R-:W-:Y:S02]  /*a570*/  SEL R3, RZ, 0x1, P1 ;  /* 0x00000001ff037807 */ /* 0x000fe40000800000 */
[----:B------:R-:W-:Y:S02]  /*a580*/  SEL R7, R2, RZ, P1 ;  /* 0x000000ff02077207 */ /* 0x000fe40000800000 */
[----:B------:R-:W-:-:S03]  /*a590*/  LOP3.LUT R12, R12, R3, RZ, 0x3c, !PT ;  /* 0x000000030c0c7212 */ /* 0x000fc600078e3cff */
[----:B------:R-:W-:Y:S01]  /*a5a0*/  IMAD R8, R7, 0x8, R0 ;  /* 0x0000000807087824 */ /* 0x000fe200078e0200 */
[----:B0-----:R-:W-:Y:S01]  /*a5b0*/  SHF.L.U32 R5, R12, 0x1f, RZ ;  /* 0x0000001f0c057819 */ /* 0x001fe200000006ff */
[----:B-1----:R-:W-:Y:S06]  /*a5c0*/  @!P0 BRA `(.L_x_227) ;  /* 0x0000000c00ac8947 */ /* 0x002fec0003800000 */
.L_x_273:
[----:B------:R-:W1:Y:S01]  /*a5d0*/  SYNCS.PHASECHK.TRANS64.TRYWAIT P0, [R8+URZ], R5 ;  /* 0x00000005080075a7 */ /* 0x000e62000800017f */
[----:B------:R-:W-:-:S05]  /*a5e0*/  VIADD R2, R7, 0x1 ;  /* 0x0000000107027836 */ /* 0x000fca0000000000 */
[----:B------:R-:W-:-:S04]  /*a5f0*/  ISETP.NE.AND P1, PT, R2, 0x25, PT ;  /* 0x000000250200780c */ /* 0x000fc80003f25270 */
[----:B------:R-:W-:Y:S02]  /*a600*/  SEL R3, RZ, 0x1, P1 ;  /* 0x00000001ff037807 */ /* 0x000fe40000800000 */
[----:B------:R-:W-:Y:S02]  /*a610*/  SEL R7, R2, RZ, P1 ;  /* 0x000000ff02077207 */ /* 0x000fe40000800000 */
[----:B0-----:R-:W-:-:S03]  /*a620*/  LOP3.LUT R9, R12, R3, RZ, 0x3c, !PT ;  /* 0x000000030c097212 */ /* 0x001fc600078e3cff */
[----:B------:R-:W-:Y:S01]  /*a630*/  IMAD R11, R7, 0x8, R0 ;  /* 0x00000008070b7824 */ /* 0x000fe200078e0200 */
[----:B------:R-:W-:Y:S01]  /*a640*/  SHF.L.U32 R6, R9, 0x1f, RZ ;  /* 0x0000001f09067819 */ /* 0x000fe200000006ff */
[----:B-1----:R-:W-:Y:S06]  /*a650*/  @!P0 BRA `(.L_x_228) ;  /* 0x0000000c009c8947 */ /* 0x002fec0003800000 */
.L_x_274:
[----:B------:R-:W1:Y:S01]  /*a660*/  SYNCS.PHASECHK.TRANS64.TRYWAIT P0, [R11+URZ], R6 ;  /* 0x000000060b0075a7 */ /* 0x000e62000800017f */
[----:B------:R-:W-:-:S05]  /*a670*/  VIADD R2, R7, 0x1 ;  /* 0x0000000107027836 */ /* 0x000fca0000000000 */
[----:B------:R-:W-:-:S04]  /*a680*/  ISETP.NE.AND P1, PT, R2, 0x25, PT ;  /* 0x000000250200780c */ /* 0x000fc80003f25270 */
[----:B------:R-:W-:Y:S02]  /*a690*/  SEL R4, RZ, 0x1, P1 ;  /* 0x00000001ff047807 */ /* 0x000fe40000800000 */
[----:B------:R-:W-:Y:S02]  /*a6a0*/  SEL R3, R2, RZ, P1 ;  /* 0x000000ff02037207 */ /* 0x000fe40000800000 */
[----:B------:R-:W-:Y:S01]  /*a6b0*/  LOP3.LUT R4, R9, R4, RZ, 0x3c, !PT ;  /* 0x0000000409047212 */ /* 0x000fe200078e3cff */
[----:B-1----:R-:W-:Y:S06]  /*a6c0*/  @!P0 BRA `(.L_x_229) ;  /* 0x0000000c00948947 */ /* 0x002fec0003800000 */
.L_x_275:
[----:B------:R-:W-:Y:S01]  /*a6d0*/  IMAD R3, R3, 0x8, R0 ;  /* 0x0000000803037824 */ /* 0x000fe200078e0200 */
[----:B------:R-:W-:-:S07]  /*a6e0*/  SHF.L.U32 R0, R4, 0x1f, RZ ;  /* 0x0000001f04007819 */ /* 0x000fce00000006ff */
.L_x_230:
[----:B--2---:R2:W3:Y:S02]  /*a6f0*/  SYNCS.PHASECHK.TRANS64.TRYWAIT P0, [R3+URZ], R0 ;  /* 0x00000000030075a7 */ /* 0x0044e4000800017f */
[----:B---3--:R-:W-:Y:S05]  /*a700*/  @!P0 NANOSLEEP.SYNCS 0x989680 ;  /* 0x009896800000895d */ /* 0x008fea0003900000 */
[----:B------:R-:W3:Y:S02]  /*a710*/  @!P0 SYNCS.PHASECHK.TRANS64 P0, [R3+URZ], R0 ;  /* 0x00000000030085a7 */ /* 0x000ee4000800007f */
[----:B---3--:R-:W-:Y:S05]  /*a720*/  @!P0 BRA `(.L_x_230) ;  /* 0xfffffffc00f08947 */ /* 0x008fea000383ffff */
.L_x_192:
[----:B------:R-:W-:Y:S05]  /*a730*/  BSYNC B0 ;  /* 0x0000000000007941 */ /* 0x000fea0003800000 */
.L_x_191:
[----:B------:R-:W-:Y:S05]  /*a740*/  EXIT ;  /* 0x000000000000794d */ /* 0x000fea0003800000 */
.L_x_20:
[----:B0-----:R-:W-:-:S04]  /*a750*/  IMAD.U32 R18, RZ, RZ, UR11 ;  /* 0x0000000bff127e24 */ /* 0x001fc8000f8e00ff */
[----:B------:R0:W1:Y:S03]  /*a760*/  SYNCS.PHASECHK.TRANS64.TRYWAIT P1, [R18+URZ+-0x8], R17 ;  /* 0xfffff811120075a7 */ /* 0x000066000802017f */
[----:B-1----:R-:W-:Y:S05]  /*a770*/  @!P1 NANOSLEEP.SYNCS 0x989680 ;  /* 0x009896800000995d */ /* 0x002fea0003900000 */
[----:B------:R-:W1:Y:S02]  /*a780*/  @!P1 SYNCS.PHASECHK.TRANS64 P1, [R18+URZ+-0x8], R17 ;  /* 0xfffff811120095a7 */ /* 0x000e64000802007f */
[----:B-1----:R-:W-:Y:S05]  /*a790*/  @!P1 BRA `(.L_x_20) ;  /* 0xfffffffc00ec9947 */ /* 0x002fea000383ffff */
[----:B------:R-:W-:Y:S05]  /*a7a0*/  BRA `(.L_x_231) ;  /* 0xffffff7000b47947 */ /* 0x000fea000383ffff */
.L_x_25:
[----:B-1----:R-:W-:-:S04]  /*a7b0*/  IMAD.U32 R18, RZ, RZ, UR6 ;  /* 0x00000006ff127e24 */ /* 0x002fc8000f8e00ff */
[----:B------:R1:W3:Y:S03]  /*a7c0*/  SYNCS.PHASECHK.TRANS64.TRYWAIT P1, [R18+URZ], R17 ;  /* 0x00000011120075a7 */ /* 0x0002e6000802017f */
[----:B---3--:R-:W-:Y:S05]  /*a7d0*/  @!P1 NANOSLEEP.SYNCS 0x989680 ;  /* 0x009896800000995d */ /* 0x008fea0003900000 */
[----:B------:R-:W3:Y:S02]  /*a7e0*/  @!P1 SYNCS.PHASECHK.TRANS64 P1, [R18+URZ], R17 ;  /* 0x00000011120095a7 */ /* 0x000ee4000802007f */
[----:B---3--:R-:W-:Y:S05]  /*a7f0*/  @!P1 BRA `(.L_x_25) ;  /* 0xfffffffc00ec9947 */ /* 0x008fea000383ffff */
[----:B------:R-:W-:Y:S05]  /*a800*/  BRA `(.L_x_24) ;  /* 0xffffff7400e07947 */ /* 0x000fea000383ffff */
.L_x_31:
[----:B-1----:R-:W-:-:S04]  /*a810*/  IMAD.U32 R21, RZ, RZ, UR16 ;  /* 0x00000010ff157e24 */ /* 0x002fc8000f8e00ff */
[----:B------:R1:W3:Y:S03]  /*a820*/  SYNCS.PHASECHK.TRANS64.TRYWAIT P1, [R21+URZ], R20 ;  /* 0x00000014150075a7 */ /* 0x0002e6000802017f */
[----:B---3--:R-:W-:Y:S05]  /*a830*/  @!P1 NANOSLEEP.SYNCS 0x989680 ;  /* 0x009896800000995d */ /* 0x008fea0003900000 */
[----:B------:R-:W3:Y:S02]  /*a840*/  @!P1 SYNCS.PHASECHK.TRANS64 P1, [R21+URZ], R20 ;  /* 0x00000014150095a7 */ /* 0x000ee4000802007f */
[----:B---3--:R-:W-:Y:S05]  /*a850*/  @!P1 BRA `(.L_x_31) ;  /* 0xfffffffc00ec9947 */ /* 0x008fea000383ffff */
[----:B------:R-:W-:Y:S05]  /*a860*/  BRA `(.L_x_30) ;  /* 0xffffff8000047947 */ /* 0x000fea000383ffff */
.L_x_41:
[----:B01----:R-:W-:-:S04]  /*a870*/  IMAD.U32 R19, RZ, RZ, UR11 ;  /* 0x0000000bff137e24 */ /* 0x003fc8000f8e00ff */
[----:B------:R0:W1:Y:S03]  /*a880*/  SYNCS.PHASECHK.TRANS64.TRYWAIT P1, [R19+URZ+0x8], R18 ;  /* 0x00000812130075a7 */ /* 0x000066000802017f */
[----:B-1----:R-:W-:Y:S05]  /*a890*/  @!P1 NANOSLEEP.SYNCS 0x989680 ;  /* 0x009896800000995d */ /* 0x002fea0003900000 */
[----:B------:R-:W1:Y:S02]  /*a8a0*/  @!P1 SYNCS.PHASECHK.TRANS64 P1, [R19+URZ+0x8], R18 ;  /* 0x00000812130095a7 */ /* 0x000e64000802007f */
[----:B-1----:R-:W-:Y:S05]  /*a8b0*/  @!P1 BRA `(.L_x_41) ;  /* 0xfffffffc00ec9947 */ /* 0x002fea000383ffff */
[----:B------:R-:W-:Y:S05]  /*a8c0*/  BRA `(.L_x_232) ;  /* 0xffffff8c00687947 */ /* 0x000fea000383ffff */
.L_x_178:
[----:B------:R-:W-:Y:S01]  /*a8d0*/  BSSY B1, `(.L_x_233) ;  /* 0x0000006000017945 */ /* 0x000fe20003800000 */
[----:B------:R-:W-:-:S07]  /*a8e0*/  IMAD.MOV.U32 R10, RZ, RZ, -0x1 ;  /* 0xffffffffff0a7424 */ /* 0x000fce00078e00ff */
[----:B------:R-:W-:Y:S05]  /*a8f0*/  WARPSYNC.COLLECTIVE R10, `(.L_x_234) ;  /* 0x000000000a0c7348 */ /* 0x000fea0003c00000 */
[----:B------:R-:W-:Y:S02]  /*a900*/  ELECT P1, UR62, PT ;  /* 0x00000000003e782f */ /* 0x000fe40003820000 */
[----:B------:R-:W-:Y:S01]  /*a910*/  MOV R10, UR62 ;  /* 0x0000003e000a7c02 */ /* 0x000fe20008000f00 */
[----:B------:R-:W-:Y:S10]  /*a920*/  ENDCOLLECTIVE ;  /* 0x000000000000791b */ /* 0x000ff40003800000 */
.L_x_234:
[----:B------:R-:W-:Y:S05]  /*a930*/  BSYNC B1 ;  /* 0x0000000000017941 */ /* 0x000fea0003800000 */
.L_x_233:
[----:B------:R-:W-:Y:S05]  /*a940*/  BRA `(.L_x_235) ;  /* 0xffffffdc00507947 */ /* 0x000fea000383ffff */
.L_x_181:
[----:B0-----:R0:W1:Y:S02]  /*a950*/  SYNCS.PHASECHK.TRANS64.TRYWAIT P1, [R19+URZ+0x128], R10 ;  /* 0x0001280a130075a7 */ /* 0x001064000802017f */
[----:B-1----:R-:W-:Y:S05]  /*a960*/  @!P1 NANOSLEEP.SYNCS 0x989680 ;  /* 0x009896800000995d */ /* 0x002fea0003900000 */
[----:B------:R-:W1:Y:S02]  /*a970*/  @!P1 SYNCS.PHASECHK.TRANS64 P1, [R19+URZ+0x128], R10 ;  /* 0x0001280a130095a7 */ /* 0x000e64000802007f */
[----:B-1----:R-:W-:Y:S05]  /*a980*/  @!P1 BRA `(.L_x_181) ;  /* 0xfffffffc00f09947 */ /* 0x002fea000383ffff */
[----:B------:R-:W-:Y:S05]  /*a990*/  BRA `(.L_x_236) ;  /* 0xffffffdc008c7947 */ /* 0x000fea000383ffff */
.L_x_190:
[----:B------:R-:W-:Y:S01]  /*a9a0*/  BSSY B0, `(.L_x_237) ;  /* 0x0000006000007945 */ /* 0x000fe20003800000 */
[----:B------:R-:W-:-:S07]  /*a9b0*/  IMAD.MOV.U32 R10, RZ, RZ, -0x1 ;  /* 0xffffffffff0a7424 */ /* 0x000fce00078e00ff */
[----:B------:R-:W-:Y:S05]  /*a9c0*/  WARPSYNC.COLLECTIVE R10, `(.L_x_238) ;  /* 0x000000000a0c7348 */ /* 0x000fea0003c00000 */
[----:B------:R-:W-:Y:S02]  /*a9d0*/  ELECT P1, UR62, PT ;  /* 0x00000000003e782f */ /* 0x000fe40003820000 */
[----:B------:R-:W-:Y:S01]  /*a9e0*/  MOV R10, UR62 ;  /* 0x0000003e000a7c02 */ /* 0x000fe20008000f00 */
[----:B------:R-:W-:Y:S10]  /*a9f0*/  ENDCOLLECTIVE ;  /* 0x000000000000791b */ /* 0x000ff40003800000 */
.L_x_238:
[----:B------:R-:W-:Y:S05]  /*aa00*/  BSYNC B0 ;  /* 0x0000000000007941 */ /* 0x000fea0003800000 */
.L_x_237:
[----:B------:R-:W-:Y:S01]  /*aa10*/  PLOP3.LUT P0, PT, P1, PT, PT, 0x80, 0x0 ;  /* 0x000000000000781c */ /* 0x000fe20000f0f070 */
[----:B------:R-:W-:-:S12]  /*aa20*/  BRA `(.L_x_239) ;  /* 0xffffffe400f07947 */ /* 0x000fd8000383ffff */
.L_x_194:
[----:B0-----:R0:W1:Y:S02]  /*aa30*/  SYNCS.PHASECHK.TRANS64.TRYWAIT P0, [R5+URZ], R2 ;  /* 0x00000002050075a7 */ /* 0x001064000800017f */
[----:B-1----:R-:W-:Y:S05]  /*aa40*/  @!P0 NANOSLEEP.SYNCS 0x989680 ;  /* 0x009896800000895d */ /* 0x002fea0003900000 */
[----:B------:R-:W1:Y:S02]  /*aa50*/  @!P0 SYNCS.PHASECHK.TRANS64 P0, [R5+URZ], R2 ;  /* 0x00000002050085a7 */ /* 0x000e64000800007f */
[----:B-1----:R-:W-:Y:S05]  /*aa60*/  @!P0 BRA `(.L_x_194) ;  /* 0xfffffffc00f08947 */ /* 0x002fea000383ffff */
[----:B------:R-:W-:Y:S05]  /*aa70*/  BRA `(.L_x_240) ;  /* 0xffffffe800307947 */ /* 0x000fea000383ffff */
.L_x_195:
[----:B0-----:R0:W1:Y:S02]  /*aa80*/  SYNCS.PHASECHK.TRANS64.TRYWAIT P0, [R7+URZ], R4 ;  /* 0x00000004070075a7 */ /* 0x001064000800017f */
[----:B-1----:R-:W-:Y:S05]  /*aa90*/  @!P0 NANOSLEEP.SYNCS 0x989680 ;  /* 0x009896800000895d */ /* 0x002fea0003900000 */
[----:B------:R-:W1:Y:S02]  /*aaa0*/  @!P0 SYNCS.PHASECHK.TRANS64 P0, [R7+URZ], R4 ;  /* 0x00000004070085a7 */ /* 0x000e64000800007f */
[----:B-1----:R-:W-:Y:S05]  /*aab0*/  @!P0 BRA `(.L_x_195) ;  /* 0xfffffffc00f08947 */ /* 0x002fea000383ffff */
[----:B------:R-:W-:Y:S05]  /*aac0*/  BRA `(.L_x_241) ;  /* 0xffffffe800407947 */ /* 0x000fea000383ffff */
.L_x_196:
[----:B0-----:R0:W1:Y:S02]  /*aad0*/  SYNCS.PHASECHK.TRANS64.TRYWAIT P0, [R6+URZ], R5 ;  /* 0x00000005060075a7 */ /* 0x001064000800017f */
[----:B-1----:R-:W-:Y:S05]  /*aae0*/  @!P0 NANOSLEEP.SYNCS 0x989680 ;  /* 0x009896800000895d */ /* 0x002fea0003900000 */
[----:B------:R-:W1:Y:S02]  /*aaf0*/  @!P0 SYNCS.PHASECHK.TRANS64 P0, [R6+URZ], R5 ;  /* 0x00000005060085a7 */ /* 0x000e64000800007f */
[----:B-1----:R-:W-:Y:S05]  /*ab00*/  @!P0 BRA `(.L_x_196) ;  /* 0xfffffffc00f08947 */ /* 0x002fea000383ffff */
[----:B------:R-:W-:Y:S05]  /*ab10*/  BRA `(.L_x_242) ;  /* 0xffffffe800507947 */ /* 0x000fea000383ffff */
.L_x_197:
[----:B0-----:R0:W1:Y:S02]  /*ab20*/  SYNCS.PHASECHK.TRANS64.TRYWAIT P0, [R9+URZ], R4 ;  /* 0x00000004090075a7 */ /* 0x001064000800017f */
[----:B-1----:R-:W-:Y:S05]  /*ab30*/  @!P0 NANOSLEEP.SYNCS 0x989680 ;  /* 0x009896800000895d */ /* 0x002fea0003900000 */
[----:B------:R-:W1:Y:S02]  /*ab40*/  @!P0 SYNCS.PHASECHK.TRANS64 P0, [R9+URZ], R4 ;  /* 0x00000004090085a7 */ /* 0x000e64000800007f */
[----:B-1----:R-:W-:Y:S05]  /*ab50*/  @!P0 BRA `(.L_x_197) ;  /* 0xfffffffc00f08947 */ /* 0x002fea000383ffff */
[----:B------:R-:W-:Y:S05]  /*ab60*/  BRA `(.L_x_243) ;  /* 0xffffffe800607947 */ /* 0x000fea000383ffff */
.L_x_198:
[----:B0-----:R0:W1:Y:S02]  /*ab70*/  SYNCS.PHASECHK.TRANS64.TRYWAIT P0, [R6+URZ], R5 ;  /* 0x00000005060075a7 */ /* 0x001064000800017f */
[----:B-1----:R-:W-:Y:S05]  /*ab80*/  @!P0 NANOSLEEP.SYNCS 0x989680 ;  /* 0x009896800000895d */ /* 0x002fea0003900000 */
[----:B------:R-:W1:Y:S02]  /*ab90*/  @!P0 SYNCS.PHASECHK.TRANS64 P0, [R6+URZ], R5 ;  /* 0x00000005060085a7 */ /* 0x000e64000800007f */
[----:B-1----:R-:W-:Y:S05]  /*aba0*/  @!P0 BRA `(.L_x_198) ;  /* 0xfffffffc00f08947 */ /* 0x002fea000383ffff */
[----:B------:R-:W-:Y:S05]  /*abb0*/  BRA `(.L_x_244) ;  /* 0xffffffe800707947 */ /* 0x000fea000383ffff */
.L_x_199:
[----:B0-----:R0:W1:Y:S02]  /*abc0*/  SYNCS.PHASECHK.TRANS64.TRYWAIT P0, [R9+URZ], R4 ;  /* 0x00000004090075a7 */ /* 0x001064000800017f */
[----:B-1----:R-:W-:Y:S05]  /*abd0*/  @!P0 NANOSLEEP.SYNCS 0x989680 ;  /* 0x009896800000895d */ /* 0x002fea0003900000 */
[----:B------:R-:W1:Y:S02]  /*abe0*/  @!P0 SYNCS.PHASECHK.TRANS64 P0, [R9+URZ], R4 ;  /* 0x00000004090085a7 */ /* 0x000e64000800007f */
[----:B-1----:R-:W-:Y:S05]  /*abf0*/  @!P0 BRA `(.L_x_199) ;  /* 0xfffffffc00f08947 */ /* 0x002fea000383ffff */
[----:B------:R-:W-:Y:S05]  /*ac00*/  BRA `(.L_x_245) ;  /* 0xffffffe800807947 */ /* 0x000fea000383ffff */
.L_x_200:
[----:B0-----:R0:W1:Y:S02]  /*ac10*/  SYNCS.PHASECHK.TRANS64.TRYWAIT P0, [R6+URZ], R5 ;  /* 0x00000005060075a7 */ /* 0x001064000800017f */
[----:B-1----:R-:W-:Y:S05]  /*ac20*/  @!P0 NANOSLEEP.SYNCS 0x989680 ;  /* 0x009896800000895d */ /* 0x002fea0003900000 */
[----:B------:R-:W1:Y:S02]  /*ac30*/  @!P0 SYNCS.PHASECHK.TRANS64 P0, [R6+URZ], R5 ;  /* 0x00000005060085a7 */ /* 0x000e64000800007f */
[----:B-1----:R-:W-:Y:S05]  /*ac40*/  @!P0 BRA `(.L_x_200) ;  /* 0xfffffffc00f08947 */ /* 0x002fea000383ffff */
[----:B------:R-:W-:Y:S05]  /*ac50*/  BRA `(.L_x_246) ;  /* 0xffffffe800907947 */ /* 0x000fea000383ffff */
.L_x_201:
[----:B0-----:R0:W1:Y:S02]  /*ac60*/  SYNCS.PHASECHK.TRANS64.TRYWAIT P0, [R9+URZ], R4 ;  /* 0x00000004090075a7 */ /* 0x001064000800017f */
[----:B-1----:R-:W-:Y:S05]  /*ac70*/  @!P0 NANOSLEEP.SYNCS 0x989680 ;  /* 0x009896800000895d */ /* 0x002fea0003900000 */
[----:B------:R-:W1:Y:S02]  /*ac80*/  @!P0 SYNCS.PHASECHK.TRANS64 P0, [R9+URZ], R4 ;  /* 0x00000004090085a7 */ /* 0x000e64000800007f */
[----:B-1----:R-:W-:Y:S05]  /*ac90*/  @!P0 BRA `(.L_x_201) ;  /* 0xfffffffc00f08947 */ /* 0x002fea000383ffff */
[----:B------:R-:W-:Y:S05]  /*aca0*/  BRA `(.L_x_247) ;  /* 0xffffffe800a07947 */ /* 0x000fea000383ffff */
.L_x_202:
[----:B0-----:R0:W1:Y:S02]  /*acb0*/  SYNCS.PHASECHK.TRANS64.TRYWAIT P0, [R6+URZ], R5 ;  /* 0x00000005060075a7 */ /* 0x001064000800017f */
[----:B-1----:R-:W-:Y:S05]  /*acc0*/  @!P0 NANOSLEEP.SYNCS 0x989680 ;  /* 0x009896800000895d */ /* 0x002fea0003900000 */
[----:B------:R-:W1:Y:S02]  /*acd0*/  @!P0 SYNCS.PHASECHK.TRANS64 P0, [R6+URZ], R5 ;  /* 0x00000005060085a7 */ /* 0x000e64000800007f */
[----:B-1----:R-:W-:Y:S05]  /*ace0*/  @!P0 BRA `(.L_x_202) ;  /* 0xfffffffc00f08947 */ /* 0x002fea000383ffff */
[----:B------:R-:W-:Y:S05]  /*acf0*/  BRA `(.L_x_248) ;  /* 0xffffffe800b07947 */ /* 0x000fea000383ffff */
.L_x_203:
[----:B0-----:R0:W1:Y:S02]  /*ad00*/  SYNCS.PHASECHK.TRANS64.TRYWAIT P0, [R9+URZ], R4 ;  /* 0x00000004090075a7 */ /* 0x001064000800017f */
[----:B-1----:R-:W-:Y:S05]  /*ad10*/  @!P0 NANOSLEEP.SYNCS 0x989680 ;  /* 0x009896800000895d */ /* 0x002fea0003900000 */
[----:B------:R-:W1:Y:S02]  /*ad20*/  @!P0 SYNCS.PHASECHK.TRANS64 P0, [R9+URZ], R4 ;  /* 0x00000004090085a7 */ /* 0x000e64000800007f */
[----:B-1----:R-:W-:Y:S05]  /*ad30*/  @!P0 BRA `(.L_x_203) ;  /* 0xfffffffc00f08947 */ /* 0x002fea000383ffff */
[----:B------:R-:W-:Y:S05]  /*ad40*/  BRA `(.L_x_249) ;  /* 0xffffffe800c07947 */ /* 0x000fea000383ffff */
.L_x_204:
[----:B0-----:R0:W1:Y:S02]  /*ad50*/  SYNCS.PHASECHK.TRANS64.TRYWAIT P0, [R6+URZ], R5 ;  /* 0x00000005060075a7 */ /* 0x001064000800017f */
[----:B-1----:R-:W-:Y:S05]  /*ad60*/  @!P0 NANOSLEEP.SYNCS 0x989680 ;  /* 0x009896800000895d */ /* 0x002fea0003900000 */
[----:B------:R-:W1:Y:S02]  /*ad70*/  @!P0 SYNCS.PHASECHK.TRANS64 P0, [R6+URZ], R5 ;  /* 0x00000005060085a7 */ /* 0x000e64000800007f */
[----:B-1----:R-:W-:Y:S05]  /*ad80*/  @!P0 BRA `(.L_x_204) ;  /* 0xfffffffc00f08947 */ /* 0x002fea000383ffff */
[----:B------:R-:W-:Y:S05]  /*ad90*/  BRA `(.L_x_250) ;  /* 0xffffffe800d07947 */ /* 0x000fea000383ffff */
.L_x_205:
[----:B0-----:R0:W1:Y:S02]  /*ada0*/  SYNCS.PHASECHK.TRANS64.TRYWAIT P0, [R9+URZ], R4 ;  /* 0x00000004090075a7 */ /* 0x001064000800017f */
[----:B-1----:R-:W-:Y:S05]  /*adb0*/  @!P0 NANOSLEEP.SYNCS 0x989680 ;  /* 0x009896800000895d */ /* 0x002fea0003900000 */
[----:B------:R-:W1:Y:S02]  /*adc0*/  @!P0 SYNCS.PHASECHK.TRANS64 P0, [R9+URZ], R4 ;  /* 0x00000004090085a7 */ /* 0x000e64000800007f */
[----:B-1----:R-:W-:Y:S05]  /*add0*/  @!P0 BRA `(.L_x_205) ;  /* 0xfffffffc00f08947 */ /* 0x002fea000383ffff */
[----:B------:R-:W-:Y:S05]  /*ade0*/  BRA `(.L_x_251) ;  /* 0xffffffe800e07947 */ /* 0x000fea000383ffff */
.L_x_206:
[----:B0-----:R0:W1:Y:S02]  /*adf0*/  SYNCS.PHASECHK.TRANS64.TRYWAIT P0, [R6+URZ], R5 ;  /* 0x00000005060075a7 */ /* 0x001064000800017f */
[----:B-1----:R-:W-:Y:S05]  /*ae00*/  @!P0 NANOSLEEP.SYNCS 0x989680 ;  /* 0x009896800000895d */ /* 0x002fea0003900000 */
[----:B------:R-:W1:Y:S02]  /*ae10*/  @!P0 SYNCS.PHASECHK.TRANS64 P0, [R6+URZ], R5 ;  /* 0x00000005060085a7 */ /* 0x000e64000800007f */
[----:B-1----:R-:W-:Y:S05]  /*ae20*/  @!P0 BRA `(.L_x_206) ;  /* 0xfffffffc00f08947 */ /* 0x002fea000383ffff */
[----:B------:R-:W-:Y:S05]  /*ae30*/  BRA `(.L_x_252) ;  /* 0xffffffe800f07947 */ /* 0x000fea000383ffff */
.L_x_207:
[----:B0-----:R0:W1:Y:S02]  /*ae40*/  SYNCS.PHASECHK.TRANS64.TRYWAIT P0, [R9+URZ], R4 ;  /* 0x00000004090075a7 */ /* 0x001064000800017f */
[----:B-1----:R-:W-:Y:S05]  /*ae50*/  @!P0 NANOSLEEP.SYNCS 0x989680 ;  /* 0x009896800000895d */ /* 0x002fea0003900000 */
[----:B------:R-:W1:Y:S02]  /*ae60*/  @!P0 SYNCS.PHASECHK.TRANS64 P0, [R9+URZ], R4 ;  /* 0x00000004090085a7 */ /* 0x000e64000800007f */
[----:B-1----:R-:W-:Y:S05]  /*ae70*/  @!P0 BRA `(.L_x_207) ;  /* 0xfffffffc00f08947 */ /* 0x002fea000383ffff */
[----:B------:R-:W-:Y:S05]  /*ae80*/  BRA `(.L_x_253) ;  /* 0xffffffec00007947 */ /* 0x000fea000383ffff */
.L_x_208:
[----:B0-----:R0:W1:Y:S02]  /*ae90*/  SYNCS.PHASECHK.TRANS64.TRYWAIT P0, [R6+URZ], R5 ;  /* 0x00000005060075a7 */ /* 0x001064000800017f */
[----:B-1----:R-:W-:Y:S05]  /*aea0*/  @!P0 NANOSLEEP.SYNCS 0x989680 ;  /* 0x009896800000895d */ /* 0x002fea0003900000 */
[----:B------:R-:W1:Y:S02]  /*aeb0*/  @!P0 SYNCS.PHASECHK.TRANS64 P0, [R6+URZ], R5 ;  /* 0x00000005060085a7 */ /* 0x000e64000800007f */
[----:B-1----:R-:W-:Y:S05]  /*aec0*/  @!P0 BRA `(.L_x_208) ;  /* 0xfffffffc00f08947 */ /* 0x002fea000383ffff */
[----:B------:R-:W-:Y:S05]  /*aed0*/  BRA `(.L_x_254) ;  /* 0xffffffec00107947 */ /* 0x000fea000383ffff */
.L_x_209:
[----:B0-----:R0:W1:Y:S02]  /*aee0*/  SYNCS.PHASECHK.TRANS64.TRYWAIT P0, [R9+URZ], R4 ;  /* 0x00000004090075a7 */ /* 0x001064000800017f */
[----:B-1----:R-:W-:Y:S05]  /*aef0*/  @!P0 NANOSLEEP.SYNCS 0x989680 ;  /* 0x009896800000895d */ /* 0x002fea0003900000 */
[----:B------:R-:W1:Y:S02]  /*af00*/  @!P0 SYNCS.PHASECHK.TRANS64 P0, [R9+URZ], R4 ;  /* 0x00000004090085a7 */ /* 0x000e64000800007f */
[----:B-1----:R-:W-:Y:S05]  /*af10*/  @!P0 BRA `(.L_x_209) ;  /* 0xfffffffc00f08947 */ /* 0x002fea000383ffff */
[----:B------:R-:W-:Y:S05]  /*af20*/  BRA `(.L_x_255) ;  /* 0xffffffec00207947 */ /* 0x000fea000383ffff */
.L_x_210:
[----:B0-----:R0:W1:Y:S02]  /*af30*/  SYNCS.PHASECHK.TRANS64.TRYWAIT P0, [R6+URZ], R5 ;  /* 0x00000005060075a7 */ /* 0x001064000800017f */
[----:B-1----:R-:W-:Y:S05]  /*af40*/  @!P0 NANOSLEEP.SYNCS 0x989680 ;  /* 0x009896800000895d */ /* 0x002fea0003900000 */
[----:B------:R-:W1:Y:S02]  /*af50*/  @!P0 SYNCS.PHASECHK.TRANS64 P0, [R6+URZ], R5 ;  /* 0x00000005060085a7 */ /* 0x000e64000800007f */
[----:B-1----:R-:W-:Y:S05]  /*af60*/  @!P0 BRA `(.L_x_210) ;  /* 0xfffffffc00f08947 */ /* 0x002fea000383ffff */
[----:B------:R-:W-:Y:S05]  /*af70*/  BRA `(.L_x_256) ;  /* 0xffffffec00307947 */ /* 0x000fea000383ffff */
.L_x_211:
[----:B0-----:R0:W1:Y:S02]  /*af80*/  SYNCS.PHASECHK.TRANS64.TRYWAIT P0, [R9+URZ], R4 ;  /* 0x00000004090075a7 */ /* 0x001064000800017f */
[----:B-1----:R-:W-:Y:S05]  /*af90*/  @!P0 NANOSLEEP.SYNCS 0x989680 ;  /* 0x009896800000895d */ /* 0x002fea0003900000 */
[----:B------:R-:W1:Y:S02]  /*afa0*/  @!P0 SYNCS.PHASECHK.TRANS64 P0, [R9+URZ], R4 ;  /* 0x00000004090085a7 */ /* 0x000e64000800007f */
[----:B-1----:R-:W-:Y:S05]  /*afb0*/  @!P0 BRA `(.L_x_211) ;  /* 0xfffffffc00f08947 */ /* 0x002fea000383ffff */
[----:B------:R-:W-:Y:S05]  /*afc0*/  BRA `(.L_x_257) ;  /* 0xffffffec00407947 */ /* 0x000fea000383ffff */
.L_x_212:
[----:B0-----:R0:W1:Y:S02]  /*afd0*/  SYNCS.PHASECHK.TRANS64.TRYWAIT P0, [R6+URZ], R5 ;  /* 0x00000005060075a7 */ /* 0x001064000800017f */
[----:B-1----:R-:W-:Y:S05]  /*afe0*/  @!P0 NANOSLEEP.SYNCS 0x989680 ;  /* 0x009896800000895d */ /* 0x002fea0003900000 */
[----:B------:R-:W1:Y:S02]  /*aff0*/  @!P0 SYNCS.PHASECHK.TRANS64 P0, [R6+URZ], R5 ;  /* 0x00000005060085a7 */ /* 0x000e64000800007f */
[----:B-1----:R-:W-:Y:S05]  /*b000*/  @!P0 BRA `(.L_x_212) ;  /* 0xfffffffc00f08947 */ /* 0x002fea000383ffff */
[----:B------:R-:W-:Y:S05]  /*b010*/  BRA `(.L_x_258) ;  /* 0xffffffec00507947 */ /* 0x000fea000383ffff */
.L_x_213:
[----:B0-----:R0:W1:Y:S02]  /*b020*/  SYNCS.PHASECHK.TRANS64.TRYWAIT P0, [R9+URZ], R4 ;  /* 0x00000004090075a7 */ /* 0x001064000800017f */
[----:B-1----:R-:W-:Y:S05]  /*b030*/  @!P0 NANOSLEEP.SYNCS 0x989680 ;  /* 0x009896800000895d */ /* 0x002fea0003900000 */
[----:B------:R-:W1:Y:S02]  /*b040*/  @!P0 SYNCS.PHASECHK.TRANS64 P0, [R9+URZ], R4 ;  /* 0x00000004090085a7 */ /* 0x000e64000800007f */
[----:B-1----:R-:W-:Y:S05]  /*b050*/  @!P0 BRA `(.L_x_213) ;  /* 0xfffffffc00f08947 */ /* 0x002fea000383ffff */
[----:B------:R-:W-:Y:S05]  /*b060*/  BRA `(.L_x_259) ;  /* 0xffffffec00607947 */ /* 0x000fea000383ffff */
.L_x_214:
[----:B0-----:R0:W1:Y:S02]  /*b070*/  SYNCS.PHASECHK.TRANS64.TRYWAIT P0, [R6+URZ], R5 ;  /* 0x00000005060075a7 */ /* 0x001064000800017f */
[----:B-1----:R-:W-:Y:S05]  /*b080*/  @!P0 NANOSLEEP.SYNCS 0x989680 ;  /* 0x009896800000895d */ /* 0x002fea0003900000 */
[----:B------:R-:W1:Y:S02]  /*b090*/  @!P0 SYNCS.PHASECHK.TRANS64 P0, [R6+URZ], R5 ;  /* 0x00000005060085a7 */ /* 0x000e64000800007f */
[----:B-1----:R-:W-:Y:S05]  /*b0a0*/  @!P0 BRA `(.L_x_214) ;  /* 0xfffffffc00f08947 */ /* 0x002fea000383ffff */
[----:B------:R-:W-:Y:S05]  /*b0b0*/  BRA `(.L_x_260) ;  /* 0xffffffec00707947 */ /* 0x000fea000383ffff */
.L_x_215:
[----:B0-----:R0:W1:Y:S02]  /*b0c0*/  SYNCS.PHASECHK.TRANS64.TRYWAIT P0, [R9+URZ], R4 ;  /* 0x00000004090075a7 */ /* 0x001064000800017f */
[----:B-1----:R-:W-:Y:S05]  /*b0d0*/  @!P0 NANOSLEEP.SYNCS 0x989680 ;  /* 0x009896800000895d */ /* 0x002fea0003900000 */
[----:B------:R-:W1:Y:S02]  /*b0e0*/  @!P0 SYNCS.PHASECHK.TRANS64 P0, [R9+URZ], R4 ;  /* 0x00000004090085a7 */ /* 0x000e64000800007f */
[----:B-1----:R-:W-:Y:S05]  /*b0f0*/  @!P0 BRA `(.L_x_215) ;  /* 0xfffffffc00f08947 */ /* 0x002fea000383ffff */
[----:B------:R-:W-:Y:S05]  /*b100*/  BRA `(.L_x_261) ;  /* 0xffffffec00807947 */ /* 0x000fea000383ffff */
.L_x_216:
[----:B0-----:R0:W1:Y:S02]  /*b110*/  SYNCS.PHASECHK.TRANS64.TRYWAIT P0, [R6+URZ], R5 ;  /* 0x00000005060075a7 */ /* 0x001064000800017f */
[----:B-1----:R-:W-:Y:S05]  /*b120*/  @!P0 NANOSLEEP.SYNCS 0x989680 ;  /* 0x009896800000895d */ /* 0x002fea0003900000 */
[----:B------:R-:W1:Y:S02]  /*b130*/  @!P0 SYNCS.PHASECHK.TRANS64 P0, [R6+URZ], R5 ;  /* 0x00000005060085a7 */ /* 0x000e64000800007f */
[----:B-1----:R-:W-:Y:S05]  /*b140*/  @!P0 BRA `(.L_x_216) ;  /* 0xfffffffc00f08947 */ /* 0x002fea000383ffff */
[----:B------:R-:W-:Y:S05]  /*b150*/  BRA `(.L_x_262) ;  /* 0xffffffec00907947 */ /* 0x000fea000383ffff */
.L_x_217:
[----:B0-----:R0:W1:Y:S02]  /*b160*/  SYNCS.PHASECHK.TRANS64.TRYWAIT P0, [R9+URZ], R4 ;  /* 0x00000004090075a7 */ /* 0x001064000800017f */
[----:B-1----:R-:W-:Y:S05]  /*b170*/  @!P0 NANOSLEEP.SYNCS 0x989680 ;  /* 0x009896800000895d */ /* 0x002fea0003900000 */
[----:B------:R-:W1:Y:S02]  /*b180*/  @!P0 SYNCS.PHASECHK.TRANS64 P0, [R9+URZ], R4 ;  /* 0x00000004090085a7 */ /* 0x000e64000800007f */
[----:B-1----:R-:W-:Y:S05]  /*b190*/  @!P0 BRA `(.L_x_217) ;  /* 0xfffffffc00f08947 */ /* 0x002fea000383ffff */
[----:B------:R-:W-:Y:S05]  /*b1a0*/  BRA `(.L_x_263) ;  /* 0xffffffec00a07947 */ /* 0x000fea000383ffff */
.L_x_218:
[----:B0-----:R0:W1:Y:S02]  /*b1b0*/  SYNCS.PHASECHK.TRANS64.TRYWAIT P0, [R6+URZ], R5 ;  /* 0x00000005060075a7 */ /* 0x001064000800017f */
[----:B-1----:R-:W-:Y:S05]  /*b1c0*/  @!P0 NANOSLEEP.SYNCS 0x989680 ;  /* 0x009896800000895d */ /* 0x002fea0003900000 */
[----:B------:R-:W1:Y:S02]  /*b1d0*/  @!P0 SYNCS.PHASECHK.TRANS64 P0, [R6+URZ], R5 ;  /* 0x00000005060085a7 */ /* 0x000e64000800007f */
[----:B-1----:R-:W-:Y:S05]  /*b1e0*/  @!P0 BRA `(.L_x_218) ;  /* 0xfffffffc00f08947 */ /* 0x002fea000383ffff */
[----:B------:R-:W-:Y:S05]  /*b1f0*/  BRA `(.L_x_264) ;  /* 0xffffffec00b07947 */ /* 0x000fea000383ffff */
.L_x_219:
[----:B0-----:R0:W1:Y:S02]  /*b200*/  SYNCS.PHASECHK.TRANS64.TRYWAIT P0, [R9+URZ], R4 ;  /* 0x00000004090075a7 */ /* 0x001064000800017f */
[----:B-1----:R-:W-:Y:S05]  /*b210*/  @!P0 NANOSLEEP.SYNCS 0x989680 ;  /* 0x009896800000895d */ /* 0x002fea0003900000 */
[----:B------:R-:W1:Y:S02]  /*b220*/  @!P0 SYNCS.PHASECHK.TRANS64 P0, [R9+URZ], R4 ;  /* 0x00000004090085a7 */ /* 0x000e64000800007f */
[----:B-1----:R-:W-:Y:S05]  /*b230*/  @!P0 BRA `(.L_x_219) ;  /* 0xfffffffc00f08947 */ /* 0x002fea000383ffff */
[----:B------:R-:W-:Y:S05]  /*b240*/  BRA `(.L_x_265) ;  /* 0xffffffec00c07947 */ /* 0x000fea000383ffff */
.L_x_220:
[----:B0-----:R0:W1:Y:S02]  /*b250*/  SYNCS.PHASECHK.TRANS64.TRYWAIT P0, [R6+URZ], R5 ;  /* 0x00000005060075a7 */ /* 0x001064000800017f */
[----:B-1----:R-:W-:Y:S05]  /*b260*/  @!P0 NANOSLEEP.SYNCS 0x989680 ;  /* 0x009896800000895d */ /* 0x002fea0003900000 */
[----:B------:R-:W1:Y:S02]  /*b270*/  @!P0 SYNCS.PHASECHK.TRANS64 P0, [R6+URZ], R5 ;  /* 0x00000005060085a7 */ /* 0x000e64000800007f */
[----:B-1----:R-:W-:Y:S05]  /*b280*/  @!P0 BRA `(.L_x_220) ;  /* 0xfffffffc00f08947 */ /* 0x002fea000383ffff */
[----:B------:R-:W-:Y:S05]  /*b290*/  BRA `(.L_x_266) ;  /* 0xffffffec00d07947 */ /* 0x000fea000383ffff */
.L_x_221:
[----:B0-----:R0:W1:Y:S02]  /*b2a0*/  SYNCS.PHASECHK.TRANS64.TRYWAIT P0, [R9+URZ], R4 ;  /* 0x00000004090075a7 */ /* 0x001064000800017f */
[----:B-1----:R-:W-:Y:S05]  /*b2b0*/  @!P0 NANOSLEEP.SYNCS 0x989680 ;  /* 0x009896800000895d */ /* 0x002fea0003900000 */
[----:B------:R-:W1:Y:S02]  /*b2c0*/  @!P0 SYNCS.PHASECHK.TRANS64 P0, [R9+URZ], R4 ;  /* 0x00000004090085a7 */ /* 0x000e64000800007f */
[----:B-1----:R-:W-:Y:S05]  /*b2d0*/  @!P0 BRA `(.L_x_221) ;  /* 0xfffffffc00f08947 */ /* 0x002fea000383ffff */
[----:B------:R-:W-:Y:S05]  /*b2e0*/  BRA `(.L_x_267) ;  /* 0xffffffec00e07947 */ /* 0x000fea000383ffff */
.L_x_222:
[----:B0-----:R0:W1:Y:S02]  /*b2f0*/  SYNCS.PHASECHK.TRANS64.TRYWAIT P0, [R6+URZ], R5 ;  /* 0x00000005060075a7 */ /* 0x001064000800017f */
[----:B-1----:R-:W-:Y:S05]  /*b300*/  @!P0 NANOSLEEP.SYNCS 0x989680 ;  /* 0x009896800000895d */ /* 0x002fea0003900000 */
[----:B------:R-:W1:Y:S02]  /*b310*/  @!P0 SYNCS.PHASECHK.TRANS64 P0, [R6+URZ], R5 ;  /* 0x00000005060085a7 */ /* 0x000e64000800007f */
[----:B-1----:R-:W-:Y:S05]  /*b320*/  @!P0 BRA `(.L_x_222) ;  /* 0xfffffffc00f08947 */ /* 0x002fea000383ffff */
[----:B------:R-:W-:Y:S05]  /*b330*/  BRA `(.L_x_268) ;  /* 0xffffffec00f07947 */ /* 0x000fea000383ffff */
.L_x_223:
[----:B0-----:R0:W1:Y:S02]  /*b340*/  SYNCS.PHASECHK.TRANS64.TRYWAIT P0, [R9+URZ], R4 ;  /* 0x00000004090075a7 */ /* 0x001064000800017f */
[----:B-1----:R-:W-:Y:S05]  /*b350*/  @!P0 NANOSLEEP.SYNCS 0x989680 ;  /* 0x009896800000895d */ /* 0x002fea0003900000 */
[----:B------:R-:W1:Y:S02]  /*b360*/  @!P0 SYNCS.PHASECHK.TRANS64 P0, [R9+URZ], R4 ;  /* 0x00000004090085a7 */ /* 0x000e64000800007f */
[----:B-1----:R-:W-:Y:S05]  /*b370*/  @!P0 BRA `(.L_x_223) ;  /* 0xfffffffc00f08947 */ /* 0x002fea000383ffff */
[----:B------:R-:W-:Y:S05]  /*b380*/  BRA `(.L_x_269) ;  /* 0xfffffff000007947 */ /* 0x000fea000383ffff */
.L_x_224:
[----:B0-----:R0:W1:Y:S02]  /*b390*/  SYNCS.PHASECHK.TRANS64.TRYWAIT P0, [R6+URZ], R5 ;  /* 0x00000005060075a7 */ /* 0x001064000800017f */
[----:B-1----:R-:W-:Y:S05]  /*b3a0*/  @!P0 NANOSLEEP.SYNCS 0x989680 ;  /* 0x009896800000895d */ /* 0x002fea0003900000 */
[----:B------:R-:W1:Y:S02]  /*b3b0*/  @!P0 SYNCS.PHASECHK.TRANS64 P0, [R6+URZ], R5 ;  /* 0x00000005060085a7 */ /* 0x000e64000800007f */
[----:B-1----:R-:W-:Y:S05]  /*b3c0*/  @!P0 BRA `(.L_x_224) ;  /* 0xfffffffc00f08947 */ /* 0x002fea000383ffff */
[----:B------:R-:W-:Y:S05]  /*b3d0*/  BRA `(.L_x_270) ;  /* 0xfffffff000107947 */ /* 0x000fea000383ffff */
.L_x_225:
[----:B0-----:R0:W1:Y:S02]  /*b3e0*/  SYNCS.PHASECHK.TRANS64.TRYWAIT P0, [R9+URZ], R4 ;  /* 0x00000004090075a7 */ /* 0x001064000800017f */
[----:B-1----:R-:W-:Y:S05]  /*b3f0*/  @!P0 NANOSLEEP.SYNCS 0x989680 ;  /* 0x009896800000895d */ /* 0x002fea0003900000 */
[----:B------:R-:W1:Y:S02]  /*b400*/  @!P0 SYNCS.PHASECHK.TRANS64 P0, [R9+URZ], R4 ;  /* 0x00000004090085a7 */ /* 0x000e64000800007f */
[----:B-1----:R-:W-:Y:S05]  /*b410*/  @!P0 BRA `(.L_x_225) ;  /* 0xfffffffc00f08947 */ /* 0x002fea000383ffff */
[----:B------:R-:W-:Y:S05]  /*b420*/  BRA `(.L_x_271) ;  /* 0xfffffff000207947 */ /* 0x000fea000383ffff */
.L_x_226:
[----:B0-----:R0:W1:Y:S02]  /*b430*/  SYNCS.PHASECHK.TRANS64.TRYWAIT P0, [R6+URZ], R5 ;  /* 0x00000005060075a7 */ /* 0x001064000800017f */
[----:B-1----:R-:W-:Y:S05]  /*b440*/  @!P0 NANOSLEEP.SYNCS 0x989680 ;  /* 0x009896800000895d */ /* 0x002fea0003900000 */
[----:B------:R-:W1:Y:S02]  /*b450*/  @!P0 SYNCS.PHASECHK.TRANS64 P0, [R6+URZ], R5 ;  /* 0x00000005060085a7 */ /* 0x000e64000800007f */
[----:B-1----:R-:W-:Y:S05]  /*b460*/  @!P0 BRA `(.L_x_226) ;  /* 0xfffffffc00f08947 */ /* 0x002fea000383ffff */
[----:B------:R-:W-:Y:S05]  /*b470*/  BRA `(.L_x_272) ;  /* 0xfffffff000307947 */ /* 0x000fea000383ffff */
.L_x_227:
[----:B0-----:R0:W1:Y:S02]  /*b480*/  SYNCS.PHASECHK.TRANS64.TRYWAIT P0, [R9+URZ], R4 ;  /* 0x00000004090075a7 */ /* 0x001064000800017f */
[----:B-1----:R-:W-:Y:S05]  /*b490*/  @!P0 NANOSLEEP.SYNCS 0x989680 ;  /* 0x009896800000895d */ /* 0x002fea0003900000 */
[----:B------:R-:W1:Y:S02]  /*b4a0*/  @!P0 SYNCS.PHASECHK.TRANS64 P0, [R9+URZ], R4 ;  /* 0x00000004090085a7 */ /* 0x000e64000800007f */
[----:B-1----:R-:W-:Y:S05]  /*b4b0*/  @!P0 BRA `(.L_x_227) ;  /* 0xfffffffc00f08947 */ /* 0x002fea000383ffff */
[----:B------:R-:W-:Y:S05]  /*b4c0*/  BRA `(.L_x_273) ;  /* 0xfffffff000407947 */ /* 0x000fea000383ffff */
.L_x_228:
[----:B0-----:R0:W1:Y:S02]  /*b4d0*/  SYNCS.PHASECHK.TRANS64.TRYWAIT P0, [R8+URZ], R5 ;  /* 0x00000005080075a7 */ /* 0x001064000800017f */
[----:B-1----:R-:W-:Y:S05]  /*b4e0*/  @!P0 NANOSLEEP.SYNCS 0x989680 ;  /* 0x009896800000895d */ /* 0x002fea0003900000 */
[----:B------:R-:W1:Y:S02]  /*b4f0*/  @!P0 SYNCS.PHASECHK.TRANS64 P0, [R8+URZ], R5 ;  /* 0x00000005080085a7 */ /* 0x000e64000800007f */
[----:B-1----:R-:W-:Y:S05]  /*b500*/  @!P0 BRA `(.L_x_228) ;  /* 0xfffffffc00f08947 */ /* 0x002fea000383ffff */
[----:B------:R-:W-:Y:S05]  /*b510*/  BRA `(.L_x_274) ;  /* 0xfffffff000507947 */ /* 0x000fea000383ffff */
.L_x_229:
[----:B-1----:R1:W2:Y:S02]  /*b520*/  SYNCS.PHASECHK.TRANS64.TRYWAIT P0, [R11+URZ], R6 ;  /* 0x000000060b0075a7 */ /* 0x0022a4000800017f */
[----:B--2---:R-:W-:Y:S05]  /*b530*/  @!P0 NANOSLEEP.SYNCS 0x989680 ;  /* 0x009896800000895d */ /* 0x004fea0003900000 */
[----:B------:R-:W2:Y:S02]  /*b540*/  @!P0 SYNCS.PHASECHK.TRANS64 P0, [R11+URZ], R6 ;  /* 0x000000060b0085a7 */ /* 0x000ea4000800007f */
[----:B--2---:R-:W-:Y:S05]  /*b550*/  @!P0 BRA `(.L_x_229) ;  /* 0xfffffffc00f08947 */ /* 0x004fea000383ffff */
[----:B------:R-:W-:Y:S05]  /*b560*/  BRA `(.L_x_275) ;  /* 0xfffffff000587947 */ /* 0x000fea000383ffff */
.L_x_276:
[----:B------:R-:W-:-:S00]  /*b570*/  BRA `(.L_x_276) ;  /* 0xfffffffc00fc7947 */ /* 0x000fc0000383ffff */
[----:B------:R-:W-:-:S00]  /*b580*/  NOP ;  /* 0x0000000000007918 */ /* 0x000fc00000000000 */
[----:B------:R-:W-:-:S00]  /*b590*/  NOP ;  /* 0x0000000000007918 */ /* 0x000fc00000000000 */
[----:B------:R-:W-:-:S00]  /*b5a0*/  NOP ;  /* 0x0000000000007918 */ /* 0x000fc00000000000 */
[----:B------:R-:W-:-:S00]  /*b5b0*/  NOP ;  /* 0x0000000000007918 */ /* 0x000fc00000000000 */
[----:B------:R-:W-:-:S00]  /*b5c0*/  NOP ;  /* 0x0000000000007918 */ /* 0x000fc00000000000 */
[----:B------:R-:W-:-:S00]  /*b5d0*/  NOP ;  /* 0x0000000000007918 */ /* 0x000fc00000000000 */
[----:B------:R-:W-:-:S00]  /*b5e0*/  NOP ;  /* 0x0000000000007918 */ /* 0x000fc00000000000 */
[----:B------:R-:W-:-:S00]  /*b5f0*/  NOP ;  /* 0x0000000000007918 */ /* 0x000fc00000000000 */
.L_x_277:


//--------------------- .nv.shared._ZN7cutlass13device_kernelINS_4gemm6kernel13GemmUniversalIN4cute5tupleIJiiiiEEENS1_10collective13CollectiveMmaINS1_37MainloopSm90TmaGmmaWarpSpecializedFP8ILi37ENS5_IJNS4_1CILi1EEENSA_ILi2EEESB_EEENS1_32KernelTmaWarpSpecializedPingpongEEENS5_IJNSA_ILi64EEENSA_ILi128EEENSA_ILi32EEEEEENS_12float_e5m2_tENS5_IJlSB_lEEESK_SL_NS4_8TiledMMAINS4_8MMA_AtomIJNS4_4SM904GMMA31MMA_64x128x32_F32E5M2E5M2_SS_TNILNSP_7ScaleInE1ELSR_1EEEEEENS4_6LayoutINS5_IJSB_SB_SB_EEENS5_IJNSA_ILi0EEESW_SW_EEEEENS5_IJNS4_10UnderscoreESZ_SZ_EEEEENS4_23SM90_TMA_LOAD_MULTICASTENS4_14ComposedLayoutINS4_7SwizzleILi1ELi4ELi3EEENS4_18smem_ptr_flag_bitsILi8EEENSU_INS5_IJNSA_ILi8EEESI_EEENS5_IJSI_SB_EEEEEEEvNS4_8identityENS4_13SM90_TMA_LOADES1C_vS1D_EENS_8epilogue10collective6detail29Sm90TmaWarpSpecializedAdapterINS1H_15DefaultEpilogueISK_SL_SL_NS1G_6thread17LinearCombinationISK_Li1EffLNS1L_9ScaleType4KindE0ELNS_15FloatRoundStyleE2ESK_EENS1_15EpilogueDefaultEEEEEvvEEEEvNT_6ParamsE --------------------------
	.section	.nv.shared._ZN7cutlass13device_kernelINS_4gemm6kernel13GemmUniversalIN4cute5tupleIJiiiiEEENS1_10collective13CollectiveMmaINS1_37MainloopSm90TmaGmmaWarpSpecializedFP8ILi37ENS5_IJNS4_1CILi1EEENSA_ILi2EEESB_EEENS1_32KernelTmaWarpSpecializedPingpongEEENS5_IJNSA_ILi64EEENSA_ILi128EEENSA_ILi32EEEEEENS_12float_e5m2_tENS5_IJlSB_lEEESK_SL_NS4_8TiledMMAINS4_8MMA_AtomIJNS4_4SM904GMMA31MMA_64x128x32_F32E5M2E5M2_SS_TNILNSP_7ScaleInE1ELSR_1EEEEEENS4_6LayoutINS5_IJSB_SB_SB_EEENS5_IJNSA_ILi0EEESW_SW_EEEEENS5_IJNS4_10UnderscoreESZ_SZ_EEEEENS4_23SM90_TMA_LOAD_MULTICASTENS4_14ComposedLayoutINS4_7SwizzleILi1ELi4ELi3EEENS4_18smem_ptr_flag_bitsILi8EEENSU_INS5_IJNSA_ILi8EEESI_EEENS5_IJSI_SB_EEEEEEEvNS4_8identityENS4_13SM90_TMA_LOADES1C_vS1D_EENS_8epilogue10collective6detail29Sm90TmaWarpSpecializedAdapterINS1H_15DefaultEpilogueISK_SL_SL_NS1G_6thread17LinearCombinationISK_Li1EffLNS1L_9ScaleType4KindE0ELNS_15FloatRoundStyleE2ESK_EENS1_15EpilogueDefaultEEEEEvvEEEEvNT_6ParamsE,"aw",@nobits
	.sectionflags	@""
	.align	16
	.zero		1024


//--------------------- .nv.shared.reserved.0     --------------------------
	.section	.nv.shared.reserved.0,"aw",@nobits
	.weak		__nv_reservedSMEM_offset_0_alias
	.size		__nv_reservedSMEM_offset_0_alias, 0, 0
	.other		__nv_reservedSMEM_offset_0_alias,@"STO_CUDA_RESERVED_SHARED STV_DEFAULT"
__nv_reservedSMEM_offset_0_alias:
	.zero		0


//--------------------- .nv.global                --------------------------
	.section	.nv.global,"aw",@nobits
.nv.global:
	.type		_ZN39_INTERNAL_44883782_4_k_cu_ec6e9b9d_40984cute1_E,@object
	.size		_ZN39_INTERNAL_44883782_4_k_cu_ec6e9b9d_40984cute1_E,(_ZN39_INTERNAL_44883782_4_k_cu_ec6e9b9d_40984cuda3std3__45__cpo6cbeginE - _ZN39_INTERNAL_44883782_4_k_cu_ec6e9b9d_40984cute1_E)
_ZN39_INTERNAL_44883782_4_k_cu_ec6e9b9d_40984cute1_E:
	.zero		1
	.type		_ZN39_INTERNAL_44883782_4_k_cu_ec6e9b9d_40984cuda3std3__45__cpo6cbeginE,@object
	.size		_ZN39_INTERNAL_44883782_4_k_cu_ec6e9b9d_40984cuda3std3__45__cpo6cbeginE,(_ZN39_INTERNAL_44883782_4_k_cu_ec6e9b9d_40984cuda3std3__48in_placeE - _ZN39_INTERNAL_44883782_4_k_cu_ec6e9b9d_40984cuda3std3__45__cpo6cbeginE)
_ZN39_INTERNAL_44883782_4_k_cu_ec6e9b9d_40984cuda3std3__45__cpo6cbeginE:
	.zero		1
	.type		_ZN39_INTERNAL_44883782_4_k_cu_ec6e9b9d_40984cuda3std3__48in_placeE,@object
	.size		_ZN39_INTERNAL_44883782_4_k_cu_ec6e9b9d_40984cuda3std3__48in_placeE,(_ZN39_INTERNAL_44883782_4_k_cu_ec6e9b9d_40984cuda3std6ranges3__45__cpo9iter_moveE - _ZN39_INTERNAL_44883782_4_k_cu_ec6e9b9d_40984cuda3std3__48in_placeE)
_ZN39_INTERNAL_44883782_4_k_cu_ec6e9b9d_40984cuda3std3__48in_placeE:
	.zero		1
	.type		_ZN39_INTERNAL_44883782_4_k_cu_ec6e9b9d_40984cuda3std6ranges3__45__cpo9iter_moveE,@object
	.size		_ZN39_INTERNAL_44883782_4_k_cu_ec6e9b9d_40984cuda3std6ranges3__45__cpo9iter_moveE,(_ZN39_INTERNAL_44883782_4_k_cu_ec6e9b9d_40984cuda3std3__45__cpo5beginE - _ZN39_INTERNAL_44883782_4_k_cu_ec6e9b9d_40984cuda3std6ranges3__45__cpo9iter_moveE)
_ZN39_INTERNAL_44883782_4_k_cu_ec6e9b9d_40984cuda3std6ranges3__45__cpo9iter_moveE:
	.zero		1
	.type		_ZN39_INTERNAL_44883782_4_k_cu_ec6e9b9d_40984cuda3std3__45__cpo5beginE,@object
	.size		_ZN39_INTERNAL_44883782_4_k_cu_ec6e9b9d_40984cuda3std3__45__cpo5beginE,(_ZN39_INTERNAL_44883782_4_k_cu_ec6e9b9d_40984cuda3std3__441_GLOBAL__N__44883782_4_k_cu_ec6e9b9d_40986ignoreE - _ZN39_INTERNAL_44883782_4_k_cu_ec6e9b9d_40984cuda3std3__45__cpo5beginE)
_ZN39_INTERNAL_44883782_4_k_cu_ec6e9b9d_40984cuda3std3__45__cpo5beginE:
	.zero		1
	.type		_ZN39_INTERNAL_44883782_4_k_cu_ec6e9b9d_40984cuda3std3__441_GLOBAL__N__44883782_4_k_cu_ec6e9b9d_40986ignoreE,@object
	.size		_ZN39_INTERNAL_44883782_4_k_cu_ec6e9b9d_40984cuda3std3__441_GLOBAL__N__44883782_4_k_cu_ec6e9b9d_40986ignoreE,(_ZN39_INTERNAL_44883782_4_k_cu_ec6e9b9d_40984cute7productE - _ZN39_INTERNAL_44883782_4_k_cu_ec6e9b9d_40984cuda3std3__441_GLOBAL__N__44883782_4_k_cu_ec6e9b9d_40986ignoreE)
_ZN39_INTERNAL_44883782_4_k_cu_ec6e9b9d_40984cuda3std3__441_GLOBAL__N__44883782_4_k_cu_ec6e9b9d_40986ignoreE:
	.zero		1
	.type		_ZN39_INTERNAL_44883782_4_k_cu_ec6e9b9d_40984cute7productE,@object
	.size		_ZN39_INTERNAL_44883782_4_k_cu_ec6e9b9d_40984cute7productE,(_ZN39_INTERNAL_44883782_4_k_cu_ec6e9b9d_40984cuda3std3__45__cpo3endE - _ZN39_INTERNAL_44883782_4_k_cu_ec6e9b9d_40984cute7productE)
_ZN39_INTERNAL_44883782_4_k_cu_ec6e9b9d_40984cute7productE:
	.zero		1
	.type		_ZN39_INTERNAL_44883782_4_k_cu_ec6e9b9d_40984cuda3std3__45__cpo3endE,@object
	.size		_ZN39_INTERNAL_44883782_4_k_cu_ec6e9b9d_40984cuda3std3__45__cpo3endE,(_ZN39_INTERNAL_44883782_4_k_cu_ec6e9b9d_40984cuda3std3__419piecewise_constructE - _ZN39_INTERNAL_44883782_4_k_cu_ec6e9b9d_40984cuda3std3__45__cpo3endE)
_ZN39_INTERNAL_44883782_4_k_cu_ec6e9b9d_40984cuda3std3__45__cpo3endE:
	.zero		1
	.type		_ZN39_INTERNAL_44883782_4_k_cu_ec6e9b9d_40984cuda3std3__419piecewise_constructE,@object
	.size		_ZN39_INTERNAL_44883782_4_k_cu_ec6e9b9d_40984cuda3std3__419piecewise_constructE,(_ZN39_INTERNAL_44883782_4_k_cu_ec6e9b9d_40984cuda3std3__45__cpo4cendE - _ZN39_INTERNAL_44883782_4_k_cu_ec6e9b9d_40984cuda3std3__419piecewise_constructE)
_ZN39_INTERNAL_44883782_4_k_cu_ec6e9b9d_40984cuda3std3__419piecewise_constructE:
	.zero		1
	.type		_ZN39_INTERNAL_44883782_4_k_cu_ec6e9b9d_40984cuda3std3__45__cpo4cendE,@object
	.size		_ZN39_INTERNAL_44883782_4_k_cu_ec6e9b9d_40984cuda3std3__45__cpo4cendE,(_ZN39_INTERNAL_44883782_4_k_cu_ec6e9b9d_40984cuda3std6ranges3__45__cpo4swapE - _ZN39_INTERNAL_44883782_4_k_cu_ec6e9b9d_40984cuda3std3__45__cpo4cendE)
_ZN39_INTERNAL_44883782_4_k_cu_ec6e9b9d_40984cuda3std3__45__cpo4cendE:
	.zero		1
	.type		_ZN39_INTERNAL_44883782_4_k_cu_ec6e9b9d_40984cuda3std6ranges3__45__cpo4swapE,@object
	.size		_ZN39_INTERNAL_44883782_4_k_cu_ec6e9b9d_40984cuda3std6ranges3__45__cpo4swapE,(.L_7 - _ZN39_INTERNAL_44883782_4_k_cu_ec6e9b9d_40984cuda3std6ranges3__45__cpo4swapE)
_ZN39_INTERNAL_44883782_4_k_cu_ec6e9b9d_40984cuda3std6ranges3__45__cpo4swapE:
	.zero		1
.L_7:


//--------------------- .nv.constant0._ZN7cutlass13device_kernelINS_4gemm6kernel13GemmUniversalIN4cute5tupleIJiiiiEEENS1_10collective13CollectiveMmaINS1_37MainloopSm90TmaGmmaWarpSpecializedFP8ILi37ENS5_IJNS4_1CILi1EEENSA_ILi2EEESB_EEENS1_32KernelTmaWarpSpecializedPingpongEEENS5_IJNSA_ILi64EEENSA_ILi128EEENSA_ILi32EEEEEENS_12float_e5m2_tENS5_IJlSB_lEEESK_SL_NS4_8TiledMMAINS4_8MMA_AtomIJNS4_4SM904GMMA31MMA_64x128x32_F32E5M2E5M2_SS_TNILNSP_7ScaleInE1ELSR_1EEEEEENS4_6LayoutINS5_IJSB_SB_SB_EEENS5_IJNSA_ILi0EEESW_SW_EEEEENS5_IJNS4_10UnderscoreESZ_SZ_EEEEENS4_23SM90_TMA_LOAD_MULTICASTENS4_14ComposedLayoutINS4_7SwizzleILi1ELi4ELi3EEENS4_18smem_ptr_flag_bitsILi8EEENSU_INS5_IJNSA_ILi8EEESI_EEENS5_IJSI_SB_EEEEEEEvNS4_8identityENS4_13SM90_TMA_LOADES1C_vS1D_EENS_8epilogue10collective6detail29Sm90TmaWarpSpecializedAdapterINS1H_15DefaultEpilogueISK_SL_SL_NS1G_6thread17LinearCombinationISK_Li1EffLNS1L_9ScaleType4KindE0ELNS_15FloatRoundStyleE2ESK_EENS1_15EpilogueDefaultEEEEEvvEEEEvNT_6ParamsE --------------------------
	.section	.nv.constant0._ZN7cutlass13device_kernelINS_4gemm6kernel13GemmUniversalIN4cute5tupleIJiiiiEEENS1_10collective13CollectiveMmaINS1_37MainloopSm90TmaGmmaWarpSpecializedFP8ILi37ENS5_IJNS4_1CILi1EEENSA_ILi2EEESB_EEENS1_32KernelTmaWarpSpecializedPingpongEEENS5_IJNSA_ILi64EEENSA_ILi128EEENSA_ILi32EEEEEENS_12float_e5m2_tENS5_IJlSB_lEEESK_SL_NS4_8TiledMMAINS4_8MMA_AtomIJNS4_4SM904GMMA31MMA_64x128x32_F32E5M2E5M2_SS_TNILNSP_7ScaleInE1ELSR_1EEEEEENS4_6LayoutINS5_IJSB_SB_SB_EEENS5_IJNSA_ILi0EEESW_SW_EEEEENS5_IJNS4_10UnderscoreESZ_SZ_EEEEENS4_23SM90_TMA_LOAD_MULTICASTENS4_14ComposedLayoutINS4_7SwizzleILi1ELi4ELi3EEENS4_18smem_ptr_flag_bitsILi8EEENSU_INS5_IJNSA_ILi8EEESI_EEENS5_IJSI_SB_EEEEEEEvNS4_8identityENS4_13SM90_TMA_LOADES1C_vS1D_EENS_8epilogue10collective6detail29Sm90TmaWarpSpecializedAdapterINS1H_15DefaultEpilogueISK_SL_SL_NS1G_6thread17LinearCombinationISK_Li1EffLNS1L_9ScaleType4KindE0ELNS_15FloatRoundStyleE2ESK_EENS1_15EpilogueDefaultEEEEEvvEEEEvNT_6ParamsE,"a",@progbits
	.sectionflags	@""
	.align	4
.nv.constant0._ZN7cutlass13device_kernelINS_4gemm6kernel13GemmUniversalIN4cute5tupleIJiiiiEEENS1_10collective13CollectiveMmaINS1_37MainloopSm90TmaGmmaWarpSpecializedFP8ILi37ENS5_IJNS4_1CILi1EEENSA_ILi2EEESB_EEENS1_32KernelTmaWarpSpecializedPingpongEEENS5_IJNSA_ILi64EEENSA_ILi128EEENSA_ILi32EEEEEENS_12float_e5m2_tENS5_IJlSB_lEEESK_SL_NS4_8TiledMMAINS4_8MMA_AtomIJNS4_4SM904GMMA31MMA_64x128x32_F32E5M2E5M2_SS_TNILNSP_7ScaleInE1ELSR_1EEEEEENS4_6LayoutINS5_IJSB_SB_SB_EEENS5_IJNSA_ILi0EEESW_SW_EEEEENS5_IJNS4_10UnderscoreESZ_SZ_EEEEENS4_23SM90_TMA_LOAD_MULTICASTENS4_14ComposedLayoutINS4_7SwizzleILi1ELi4ELi3EEENS4_18smem_ptr_flag_bitsILi8EEENSU_INS5_IJNSA_ILi8EEESI_EEENS5_IJSI_SB_EEEEEEEvNS4_8identityENS4_13SM90_TMA_LOADES1C_vS1D_EENS_8epilogue10collective6detail29Sm90TmaWarpSpecializedAdapterINS1H_15DefaultEpilogueISK_SL_SL_NS1G_6thread17LinearCombinationISK_Li1EffLNS1L_9ScaleType4KindE0ELNS_15FloatRoundStyleE2ESK_EENS1_15EpilogueDefaultEEEEEvvEEEEvNT_6ParamsE:
	.zero		1664


//--------------------- SYMBOLS --------------------------

	.type		.nv.reservedSmem.offset0,@object
	.size		.nv.reservedSmem.offset0,0x4
